//
// Generated by NVIDIA NVVM Compiler
//
// Compiler Build ID: CL-36424714
// Cuda compilation tools, release 13.0, V13.0.88
// Based on NVVM 20.0.0
//

.version 9.0
.target sm_100
.address_size 64

	// .globl	_Z3addPiS_S_i

.visible .entry _Z3addPiS_S_i(
	.param .u64 .ptr .align 1 _Z3addPiS_S_i_param_0,
	.param .u64 .ptr .align 1 _Z3addPiS_S_i_param_1,
	.param .u64 .ptr .align 1 _Z3addPiS_S_i_param_2,
	.param .u32 _Z3addPiS_S_i_param_3
)
{
	.reg .pred 	%p<2>;
	.reg .b32 	%r<9>;
	.reg .b64 	%rd<11>;

	ld.param.u64 	%rd1, [_Z3addPiS_S_i_param_0];
	ld.param.u64 	%rd2, [_Z3addPiS_S_i_param_1];
	ld.param.u64 	%rd3, [_Z3addPiS_S_i_param_2];
	ld.param.u32 	%r2, [_Z3addPiS_S_i_param_3];
	mov.u32 	%r3, %ctaid.x;
	mov.u32 	%r4, %ntid.x;
	mov.u32 	%r5, %tid.x;
	mad.lo.s32 	%r1, %r3, %r4, %r5;
	setp.ge.s32 	%p1, %r1, %r2;
	@%p1 bra 	$L__BB0_2;
	cvta.to.global.u64 	%rd4, %rd1;
	cvta.to.global.u64 	%rd5, %rd2;
	cvta.to.global.u64 	%rd6, %rd3;
	mul.wide.s32 	%rd7, %r1, 4;
	add.s64 	%rd8, %rd4, %rd7;
	ld.global.u32 	%r6, [%rd8];
	add.s64 	%rd9, %rd5, %rd7;
	ld.global.u32 	%r7, [%rd9];
	add.s32 	%r8, %r7, %r6;
	add.s64 	%rd10, %rd6, %rd7;
	st.global.u32 	[%rd10], %r8;
$L__BB0_2:
	ret;

}
	// .globl	_Z3subPiS_S_i
.visible .entry _Z3subPiS_S_i(
	.param .u64 .ptr .align 1 _Z3subPiS_S_i_param_0,
	.param .u64 .ptr .align 1 _Z3subPiS_S_i_param_1,
	.param .u64 .ptr .align 1 _Z3subPiS_S_i_param_2,
	.param .u32 _Z3subPiS_S_i_param_3
)
{
	.reg .pred 	%p<2>;
	.reg .b32 	%r<9>;
	.reg .b64 	%rd<11>;

	ld.param.u64 	%rd1, [_Z3subPiS_S_i_param_0];
	ld.param.u64 	%rd2, [_Z3subPiS_S_i_param_1];
	ld.param.u64 	%rd3, [_Z3subPiS_S_i_param_2];
	ld.param.u32 	%r2, [_Z3subPiS_S_i_param_3];
	mov.u32 	%r3, %ctaid.x;
	mov.u32 	%r4, %ntid.x;
	mov.u32 	%r5, %tid.x;
	mad.lo.s32 	%r1, %r3, %r4, %r5;
	setp.ge.s32 	%p1, %r1, %r2;
	@%p1 bra 	$L__BB1_2;
	cvta.to.global.u64 	%rd4, %rd1;
	cvta.to.global.u64 	%rd5, %rd2;
	cvta.to.global.u64 	%rd6, %rd3;
	mul.wide.s32 	%rd7, %r1, 4;
	add.s64 	%rd8, %rd4, %rd7;
	ld.global.u32 	%r6, [%rd8];
	add.s64 	%rd9, %rd5, %rd7;
	ld.global.u32 	%r7, [%rd9];
	sub.s32 	%r8, %r6, %r7;
	add.s64 	%rd10, %rd6, %rd7;
	st.global.u32 	[%rd10], %r8;
$L__BB1_2:
	ret;

}
	// .globl	_Z4multPiS_S_i
.visible .entry _Z4multPiS_S_i(
	.param .u64 .ptr .align 1 _Z4multPiS_S_i_param_0,
	.param .u64 .ptr .align 1 _Z4multPiS_S_i_param_1,
	.param .u64 .ptr .align 1 _Z4multPiS_S_i_param_2,
	.param .u32 _Z4multPiS_S_i_param_3
)
{
	.reg .pred 	%p<2>;
	.reg .b32 	%r<9>;
	.reg .b64 	%rd<11>;

	ld.param.u64 	%rd1, [_Z4multPiS_S_i_param_0];
	ld.param.u64 	%rd2, [_Z4multPiS_S_i_param_1];
	ld.param.u64 	%rd3, [_Z4multPiS_S_i_param_2];
	ld.param.u32 	%r2, [_Z4multPiS_S_i_param_3];
	mov.u32 	%r3, %ctaid.x;
	mov.u32 	%r4, %ntid.x;
	mov.u32 	%r5, %tid.x;
	mad.lo.s32 	%r1, %r3, %r4, %r5;
	setp.ge.s32 	%p1, %r1, %r2;
	@%p1 bra 	$L__BB2_2;
	cvta.to.global.u64 	%rd4, %rd1;
	cvta.to.global.u64 	%rd5, %rd2;
	cvta.to.global.u64 	%rd6, %rd3;
	mul.wide.s32 	%rd7, %r1, 4;
	add.s64 	%rd8, %rd4, %rd7;
	ld.global.u32 	%r6, [%rd8];
	add.s64 	%rd9, %rd5, %rd7;
	ld.global.u32 	%r7, [%rd9];
	mul.lo.s32 	%r8, %r7, %r6;
	add.s64 	%rd10, %rd6, %rd7;
	st.global.u32 	[%rd10], %r8;
$L__BB2_2:
	ret;

}
	// .globl	_Z3modPiS_S_i
.visible .entry _Z3modPiS_S_i(
	.param .u64 .ptr .align 1 _Z3modPiS_S_i_param_0,
	.param .u64 .ptr .align 1 _Z3modPiS_S_i_param_1,
	.param .u64 .ptr .align 1 _Z3modPiS_S_i_param_2,
	.param .u32 _Z3modPiS_S_i_param_3
)
{
	.reg .pred 	%p<2>;
	.reg .b32 	%r<9>;
	.reg .b64 	%rd<11>;

	ld.param.u64 	%rd1, [_Z3modPiS_S_i_param_0];
	ld.param.u64 	%rd2, [_Z3modPiS_S_i_param_1];
	ld.param.u64 	%rd3, [_Z3modPiS_S_i_param_2];
	ld.param.u32 	%r2, [_Z3modPiS_S_i_param_3];
	mov.u32 	%r3, %ctaid.x;
	mov.u32 	%r4, %ntid.x;
	mov.u32 	%r5, %tid.x;
	mad.lo.s32 	%r1, %r3, %r4, %r5;
	setp.ge.s32 	%p1, %r1, %r2;
	@%p1 bra 	$L__BB3_2;
	cvta.to.global.u64 	%rd4, %rd1;
	cvta.to.global.u64 	%rd5, %rd2;
	cvta.to.global.u64 	%rd6, %rd3;
	mul.wide.s32 	%rd7, %r1, 4;
	add.s64 	%rd8, %rd4, %rd7;
	ld.global.u32 	%r6, [%rd8];
	add.s64 	%rd9, %rd5, %rd7;
	ld.global.u32 	%r7, [%rd9];
	rem.s32 	%r8, %r6, %r7;
	add.s64 	%rd10, %rd6, %rd7;
	st.global.u32 	[%rd10], %r8;
$L__BB3_2:
	ret;

}
	// .globl	_Z9add_noregPiS_S_i
.visible .entry _Z9add_noregPiS_S_i(
	.param .u64 .ptr .align 1 _Z9add_noregPiS_S_i_param_0,
	.param .u64 .ptr .align 1 _Z9add_noregPiS_S_i_param_1,
	.param .u64 .ptr .align 1 _Z9add_noregPiS_S_i_param_2,
	.param .u32 _Z9add_noregPiS_S_i_param_3
)
{
	.reg .pred 	%p<2>;
	.reg .b32 	%r<9>;
	.reg .b64 	%rd<11>;

	ld.param.u64 	%rd1, [_Z9add_noregPiS_S_i_param_0];
	ld.param.u64 	%rd2, [_Z9add_noregPiS_S_i_param_1];
	ld.param.u64 	%rd3, [_Z9add_noregPiS_S_i_param_2];
	ld.param.u32 	%r2, [_Z9add_noregPiS_S_i_param_3];
	mov.u32 	%r3, %ctaid.x;
	mov.u32 	%r4, %ntid.x;
	mov.u32 	%r5, %tid.x;
	mad.lo.s32 	%r1, %r3, %r4, %r5;
	setp.ge.s32 	%p1, %r1, %r2;
	@%p1 bra 	$L__BB4_2;
	cvta.to.global.u64 	%rd4, %rd1;
	cvta.to.global.u64 	%rd5, %rd2;
	cvta.to.global.u64 	%rd6, %rd3;
	mul.wide.s32 	%rd7, %r1, 4;
	add.s64 	%rd8, %rd4, %rd7;
	ld.global.u32 	%r6, [%rd8];
	add.s64 	%rd9, %rd5, %rd7;
	ld.global.u32 	%r7, [%rd9];
	add.s32 	%r8, %r7, %r6;
	add.s64 	%rd10, %rd6, %rd7;
	st.global.u32 	[%rd10], %r8;
$L__BB4_2:
	ret;

}
	// .globl	_Z9sub_noregPiS_S_i
.visible .entry _Z9sub_noregPiS_S_i(
	.param .u64 .ptr .align 1 _Z9sub_noregPiS_S_i_param_0,
	.param .u64 .ptr .align 1 _Z9sub_noregPiS_S_i_param_1,
	.param .u64 .ptr .align 1 _Z9sub_noregPiS_S_i_param_2,
	.param .u32 _Z9sub_noregPiS_S_i_param_3
)
{
	.reg .pred 	%p<2>;
	.reg .b32 	%r<9>;
	.reg .b64 	%rd<11>;

	ld.param.u64 	%rd1, [_Z9sub_noregPiS_S_i_param_0];
	ld.param.u64 	%rd2, [_Z9sub_noregPiS_S_i_param_1];
	ld.param.u64 	%rd3, [_Z9sub_noregPiS_S_i_param_2];
	ld.param.u32 	%r2, [_Z9sub_noregPiS_S_i_param_3];
	mov.u32 	%r3, %ctaid.x;
	mov.u32 	%r4, %ntid.x;
	mov.u32 	%r5, %tid.x;
	mad.lo.s32 	%r1, %r3, %r4, %r5;
	setp.ge.s32 	%p1, %r1, %r2;
	@%p1 bra 	$L__BB5_2;
	cvta.to.global.u64 	%rd4, %rd1;
	cvta.to.global.u64 	%rd5, %rd2;
	cvta.to.global.u64 	%rd6, %rd3;
	mul.wide.s32 	%rd7, %r1, 4;
	add.s64 	%rd8, %rd4, %rd7;
	ld.global.u32 	%r6, [%rd8];
	add.s64 	%rd9, %rd5, %rd7;
	ld.global.u32 	%r7, [%rd9];
	sub.s32 	%r8, %r6, %r7;
	add.s64 	%rd10, %rd6, %rd7;
	st.global.u32 	[%rd10], %r8;
$L__BB5_2:
	ret;

}
	// .globl	_Z10mult_noregPiS_S_i
.visible .entry _Z10mult_noregPiS_S_i(
	.param .u64 .ptr .align 1 _Z10mult_noregPiS_S_i_param_0,
	.param .u64 .ptr .align 1 _Z10mult_noregPiS_S_i_param_1,
	.param .u64 .ptr .align 1 _Z10mult_noregPiS_S_i_param_2,
	.param .u32 _Z10mult_noregPiS_S_i_param_3
)
{
	.reg .pred 	%p<2>;
	.reg .b32 	%r<9>;
	.reg .b64 	%rd<11>;

	ld.param.u64 	%rd1, [_Z10mult_noregPiS_S_i_param_0];
	ld.param.u64 	%rd2, [_Z10mult_noregPiS_S_i_param_1];
	ld.param.u64 	%rd3, [_Z10mult_noregPiS_S_i_param_2];
	ld.param.u32 	%r2, [_Z10mult_noregPiS_S_i_param_3];
	mov.u32 	%r3, %ctaid.x;
	mov.u32 	%r4, %ntid.x;
	mov.u32 	%r5, %tid.x;
	mad.lo.s32 	%r1, %r3, %r4, %r5;
	setp.ge.s32 	%p1, %r1, %r2;
	@%p1 bra 	$L__BB6_2;
	cvta.to.global.u64 	%rd4, %rd1;
	cvta.to.global.u64 	%rd5, %rd2;
	cvta.to.global.u64 	%rd6, %rd3;
	mul.wide.s32 	%rd7, %r1, 4;
	add.s64 	%rd8, %rd4, %rd7;
	ld.global.u32 	%r6, [%rd8];
	add.s64 	%rd9, %rd5, %rd7;
	ld.global.u32 	%r7, [%rd9];
	mul.lo.s32 	%r8, %r7, %r6;
	add.s64 	%rd10, %rd6, %rd7;
	st.global.u32 	[%rd10], %r8;
$L__BB6_2:
	ret;

}
	// .globl	_Z9mod_noregPiS_S_i
.visible .entry _Z9mod_noregPiS_S_i(
	.param .u64 .ptr .align 1 _Z9mod_noregPiS_S_i_param_0,
	.param .u64 .ptr .align 1 _Z9mod_noregPiS_S_i_param_1,
	.param .u64 .ptr .align 1 _Z9mod_noregPiS_S_i_param_2,
	.param .u32 _Z9mod_noregPiS_S_i_param_3
)
{
	.reg .pred 	%p<2>;
	.reg .b32 	%r<9>;
	.reg .b64 	%rd<11>;

	ld.param.u64 	%rd1, [_Z9mod_noregPiS_S_i_param_0];
	ld.param.u64 	%rd2, [_Z9mod_noregPiS_S_i_param_1];
	ld.param.u64 	%rd3, [_Z9mod_noregPiS_S_i_param_2];
	ld.param.u32 	%r2, [_Z9mod_noregPiS_S_i_param_3];
	mov.u32 	%r3, %ctaid.x;
	mov.u32 	%r4, %ntid.x;
	mov.u32 	%r5, %tid.x;
	mad.lo.s32 	%r1, %r3, %r4, %r5;
	setp.ge.s32 	%p1, %r1, %r2;
	@%p1 bra 	$L__BB7_2;
	cvta.to.global.u64 	%rd4, %rd1;
	cvta.to.global.u64 	%rd5, %rd2;
	cvta.to.global.u64 	%rd6, %rd3;
	mul.wide.s32 	%rd7, %r1, 4;
	add.s64 	%rd8, %rd4, %rd7;
	ld.global.u32 	%r6, [%rd8];
	add.s64 	%rd9, %rd5, %rd7;
	ld.global.u32 	%r7, [%rd9];
	rem.s32 	%r8, %r6, %r7;
	add.s64 	%rd10, %rd6, %rd7;
	st.global.u32 	[%rd10], %r8;
$L__BB7_2:
	ret;

}
	// .globl	_Z13caesar_cipherPcS_ii
.visible .entry _Z13caesar_cipherPcS_ii(
	.param .u64 .ptr .align 1 _Z13caesar_cipherPcS_ii_param_0,
	.param .u64 .ptr .align 1 _Z13caesar_cipherPcS_ii_param_1,
	.param .u32 _Z13caesar_cipherPcS_ii_param_2,
	.param .u32 _Z13caesar_cipherPcS_ii_param_3
)
{
	.reg .pred 	%p<11>;
	.reg .b16 	%rs<34>;
	.reg .b32 	%r<7>;
	.reg .b64 	%rd<11>;

	ld.param.u64 	%rd2, [_Z13caesar_cipherPcS_ii_param_0];
	ld.param.u64 	%rd3, [_Z13caesar_cipherPcS_ii_param_1];
	ld.param.u32 	%r3, [_Z13caesar_cipherPcS_ii_param_2];
	ld.param.u32 	%r2, [_Z13caesar_cipherPcS_ii_param_3];
	cvta.to.global.u64 	%rd1, %rd3;
	mov.u32 	%r4, %ctaid.x;
	mov.u32 	%r5, %ntid.x;
	mov.u32 	%r6, %tid.x;
	mad.lo.s32 	%r1, %r4, %r5, %r6;
	setp.ge.s32 	%p1, %r1, %r3;
	@%p1 bra 	$L__BB8_12;
	cvta.to.global.u64 	%rd4, %rd2;
	cvt.s64.s32 	%rd5, %r1;
	add.s64 	%rd6, %rd4, %rd5;
	ld.global.u8 	%rs32, [%rd6];
	setp.lt.s32 	%p2, %r2, 1;
	@%p2 bra 	$L__BB8_7;
	add.s16 	%rs20, %rs32, -97;
	and.b16  	%rs21, %rs20, 255;
	setp.gt.u16 	%p7, %rs21, 25;
	@%p7 bra 	$L__BB8_4;
	cvt.u16.u32 	%rs28, %r2;
	add.s16 	%rs29, %rs32, %rs28;
	cvt.s16.s8 	%rs30, %rs29;
	setp.gt.s16 	%p10, %rs30, 122;
	add.s16 	%rs31, %rs29, -26;
	selp.b16 	%rs32, %rs31, %rs29, %p10;
	bra.uni 	$L__BB8_6;
$L__BB8_4:
	add.s16 	%rs22, %rs32, -65;
	and.b16  	%rs23, %rs22, 255;
	setp.gt.u16 	%p8, %rs23, 25;
	@%p8 bra 	$L__BB8_6;
	cvt.u16.u32 	%rs24, %r2;
	add.s16 	%rs25, %rs32, %rs24;
	cvt.s16.s8 	%rs26, %rs25;
	setp.gt.s16 	%p9, %rs26, 90;
	add.s16 	%rs27, %rs25, -26;
	selp.b16 	%rs32, %rs27, %rs25, %p9;
$L__BB8_6:
	add.s64 	%rd10, %rd1, %rd5;
	st.global.u8 	[%rd10], %rs32;
	bra.uni 	$L__BB8_12;
$L__BB8_7:
	add.s16 	%rs8, %rs32, -97;
	and.b16  	%rs9, %rs8, 255;
	setp.gt.u16 	%p3, %rs9, 25;
	@%p3 bra 	$L__BB8_9;
	cvt.u16.u32 	%rs16, %r2;
	add.s16 	%rs17, %rs32, %rs16;
	cvt.s16.s8 	%rs18, %rs17;
	setp.lt.s16 	%p6, %rs18, 65;
	add.s16 	%rs19, %rs17, 26;
	selp.b16 	%rs32, %rs19, %rs17, %p6;
	bra.uni 	$L__BB8_11;
$L__BB8_9:
	add.s16 	%rs10, %rs32, -65;
	and.b16  	%rs11, %rs10, 255;
	setp.gt.u16 	%p4, %rs11, 25;
	@%p4 bra 	$L__BB8_11;
	cvt.u16.u32 	%rs12, %r2;
	add.s16 	%rs13, %rs32, %rs12;
	cvt.s16.s8 	%rs14, %rs13;
	setp.lt.s16 	%p5, %rs14, 65;
	add.s16 	%rs15, %rs13, 26;
	selp.b16 	%rs32, %rs15, %rs13, %p5;
$L__BB8_11:
	add.s64 	%rd8, %rd1, %rd5;
	st.global.u8 	[%rd8], %rs32;
$L__BB8_12:
	ret;

}


// ===== COMPILED SASS (sm_100) =====

	.target	sm_100

	.elftype	@"ET_EXEC"


//--------------------- .note.nv.tkinfo           --------------------------
	.section	.note.nv.tkinfo,"",@"SHT_NOTE"
	.sectionflags	@"SHF_NOTE_NV_TKINFO"
	.tkinfo
        /*0018*/ 	.word	0x00000002
        /*0030*/ 	.string	""
        /*0030*/ 	.string	"ptxas"
        /*0030*/ 	.string	"Cuda compilation tools, release 13.0, V13.0.88"
        /*0030*/ 	.string	"Build cuda_13.0.r13.0/compiler.36424714_0"
        /*0030*/ 	.string	"-arch sm_100 -m 64 "



//--------------------- .note.nv.cuinfo           --------------------------
	.section	.note.nv.cuinfo,"",@"SHT_NOTE"
	.sectionflags	@"SHF_NOTE_NV_CUINFO"
        /*0018*/ 	.short	0x0002
        /*001a*/ 	.short	0x0064
        /*001c*/ 	.short	0x0082
	.zero		2


//--------------------- .nv.info                  --------------------------
	.section	.nv.info,"",@"SHT_CUDA_INFO"
	.align	4


	//----- nvinfo : EIATTR_REGCOUNT
	.align		4
        /*0000*/ 	.byte	0x04, 0x2f
        /*0002*/ 	.short	(.L_1 - .L_0)
	.align		4
.L_0:
        /*0004*/ 	.word	index@(_Z3addPiS_S_i)
        /*0008*/ 	.word	0x0000000c


	//----- nvinfo : EIATTR_FRAME_SIZE
	.align		4
.L_1:
        /*000c*/ 	.byte	0x04, 0x11
        /*000e*/ 	.short	(.L_3 - .L_2)
	.align		4
.L_2:
        /*0010*/ 	.word	index@(_Z3addPiS_S_i)
        /*0014*/ 	.word	0x00000000


	//----- nvinfo : EIATTR_REGCOUNT
	.align		4
.L_3:
        /*0018*/ 	.byte	0x04, 0x2f
        /*001a*/ 	.short	(.L_5 - .L_4)
	.align		4
.L_4:
        /*001c*/ 	.word	index@(_Z3subPiS_S_i)
        /*0020*/ 	.word	0x0000000c


	//----- nvinfo : EIATTR_FRAME_SIZE
	.align		4
.L_5:
        /*0024*/ 	.byte	0x04, 0x11
        /*0026*/ 	.short	(.L_7 - .L_6)
	.align		4
.L_6:
        /*0028*/ 	.word	index@(_Z3subPiS_S_i)
        /*002c*/ 	.word	0x00000000


	//----- nvinfo : EIATTR_REGCOUNT
	.align		4
.L_7:
        /*0030*/ 	.byte	0x04, 0x2f
        /*0032*/ 	.short	(.L_9 - .L_8)
	.align		4
.L_8:
        /*0034*/ 	.word	index@(_Z4multPiS_S_i)
        /*0038*/ 	.word	0x0000000c


	//----- nvinfo : EIATTR_FRAME_SIZE
	.align		4
.L_9:
        /*003c*/ 	.byte	0x04, 0x11
        /*003e*/ 	.short	(.L_11 - .L_10)
	.align		4
.L_10:
        /*0040*/ 	.word	index@(_Z4multPiS_S_i)
        /*0044*/ 	.word	0x00000000


	//----- nvinfo : EIATTR_REGCOUNT
	.align		4
.L_11:
        /*0048*/ 	.byte	0x04, 0x2f
        /*004a*/ 	.short	(.L_13 - .L_12)
	.align		4
.L_12:
        /*004c*/ 	.word	index@(_Z3modPiS_S_i)
        /*0050*/ 	.word	0x0000000d


	//----- nvinfo : EIATTR_FRAME_SIZE
	.align		4
.L_13:
        /*0054*/ 	.byte	0x04, 0x11
        /*0056*/ 	.short	(.L_15 - .L_14)
	.align		4
.L_14:
        /*0058*/ 	.word	index@(_Z3modPiS_S_i)
        /*005c*/ 	.word	0x00000000


	//----- nvinfo : EIATTR_REGCOUNT
	.align		4
.L_15:
        /*0060*/ 	.byte	0x04, 0x2f
        /*0062*/ 	.short	(.L_17 - .L_16)
	.align		4
.L_16:
        /*0064*/ 	.word	index@(_Z9add_noregPiS_S_i)
        /*0068*/ 	.word	0x0000000c


	//----- nvinfo : EIATTR_FRAME_SIZE
	.align		4
.L_17:
        /*006c*/ 	.byte	0x04, 0x11
        /*006e*/ 	.short	(.L_19 - .L_18)
	.align		4
.L_18:
        /*0070*/ 	.word	index@(_Z9add_noregPiS_S_i)
        /*0074*/ 	.word	0x00000000


	//----- nvinfo : EIATTR_REGCOUNT
	.align		4
.L_19:
        /*0078*/ 	.byte	0x04, 0x2f
        /*007a*/ 	.short	(.L_21 - .L_20)
	.align		4
.L_20:
        /*007c*/ 	.word	index@(_Z9sub_noregPiS_S_i)
        /*0080*/ 	.word	0x0000000c


	//----- nvinfo : EIATTR_FRAME_SIZE
	.align		4
.L_21:
        /*0084*/ 	.byte	0x04, 0x11
        /*0086*/ 	.short	(.L_23 - .L_22)
	.align		4
.L_22:
        /*0088*/ 	.word	index@(_Z9sub_noregPiS_S_i)
        /*008c*/ 	.word	0x00000000


	//----- nvinfo : EIATTR_REGCOUNT
	.align		4
.L_23:
        /*0090*/ 	.byte	0x04, 0x2f
        /*0092*/ 	.short	(.L_25 - .L_24)
	.align		4
.L_24:
        /*0094*/ 	.word	index@(_Z10mult_noregPiS_S_i)
        /*0098*/ 	.word	0x0000000c


	//----- nvinfo : EIATTR_FRAME_SIZE
	.align		4
.L_25:
        /*009c*/ 	.byte	0x04, 0x11
        /*009e*/ 	.short	(.L_27 - .L_26)
	.align		4
.L_26:
        /*00a0*/ 	.word	index@(_Z10mult_noregPiS_S_i)
        /*00a4*/ 	.word	0x00000000


	//----- nvinfo : EIATTR_REGCOUNT
	.align		4
.L_27:
        /*00a8*/ 	.byte	0x04, 0x2f
        /*00aa*/ 	.short	(.L_29 - .L_28)
	.align		4
.L_28:
        /*00ac*/ 	.word	index@(_Z9mod_noregPiS_S_i)
        /*00b0*/ 	.word	0x0000000d


	//----- nvinfo : EIATTR_FRAME_SIZE
	.align		4
.L_29:
        /*00b4*/ 	.byte	0x04, 0x11
        /*00b6*/ 	.short	(.L_31 - .L_30)
	.align		4
.L_30:
        /*00b8*/ 	.word	index@(_Z9mod_noregPiS_S_i)
        /*00bc*/ 	.word	0x00000000


	//----- nvinfo : EIATTR_REGCOUNT
	.align		4
.L_31:
        /*00c0*/ 	.byte	0x04, 0x2f
        /*00c2*/ 	.short	(.L_33 - .L_32)
	.align		4
.L_32:
        /*00c4*/ 	.word	index@(_Z13caesar_cipherPcS_ii)
        /*00c8*/ 	.word	0x00000008


	//----- nvinfo : EIATTR_FRAME_SIZE
	.align		4
.L_33:
        /*00cc*/ 	.byte	0x04, 0x11
        /*00ce*/ 	.short	(.L_35 - .L_34)
	.align		4
.L_34:
        /*00d0*/ 	.word	index@(_Z13caesar_cipherPcS_ii)
        /*00d4*/ 	.word	0x00000000


	//----- nvinfo : EIATTR_MIN_STACK_SIZE
	.align		4
.L_35:
        /*00d8*/ 	.byte	0x04, 0x12
        /*00da*/ 	.short	(.L_37 - .L_36)
	.align		4
.L_36:
        /*00dc*/ 	.word	index@(_Z13caesar_cipherPcS_ii)
        /*00e0*/ 	.word	0x00000000


	//----- nvinfo : EIATTR_MIN_STACK_SIZE
	.align		4
.L_37:
        /*00e4*/ 	.byte	0x04, 0x12
        /*00e6*/ 	.short	(.L_39 - .L_38)
	.align		4
.L_38:
        /*00e8*/ 	.word	index@(_Z9mod_noregPiS_S_i)
        /*00ec*/ 	.word	0x00000000


	//----- nvinfo : EIATTR_MIN_STACK_SIZE
	.align		4
.L_39:
        /*00f0*/ 	.byte	0x04, 0x12
        /*00f2*/ 	.short	(.L_41 - .L_40)
	.align		4
.L_40:
        /*00f4*/ 	.word	index@(_Z10mult_noregPiS_S_i)
        /*00f8*/ 	.word	0x00000000


	//----- nvinfo : EIATTR_MIN_STACK_SIZE
	.align		4
.L_41:
        /*00fc*/ 	.byte	0x04, 0x12
        /*00fe*/ 	.short	(.L_43 - .L_42)
	.align		4
.L_42:
        /*0100*/ 	.word	index@(_Z9sub_noregPiS_S_i)
        /*0104*/ 	.word	0x00000000


	//----- nvinfo : EIATTR_MIN_STACK_SIZE
	.align		4
.L_43:
        /*0108*/ 	.byte	0x04, 0x12
        /*010a*/ 	.short	(.L_45 - .L_44)
	.align		4
.L_44:
        /*010c*/ 	.word	index@(_Z9add_noregPiS_S_i)
        /*0110*/ 	.word	0x00000000


	//----- nvinfo : EIATTR_MIN_STACK_SIZE
	.align		4
.L_45:
        /*0114*/ 	.byte	0x04, 0x12
        /*0116*/ 	.short	(.L_47 - .L_46)
	.align		4
.L_46:
        /*0118*/ 	.word	index@(_Z3modPiS_S_i)
        /*011c*/ 	.word	0x00000000


	//----- nvinfo : EIATTR_MIN_STACK_SIZE
	.align		4
.L_47:
        /*0120*/ 	.byte	0x04, 0x12
        /*0122*/ 	.short	(.L_49 - .L_48)
	.align		4
.L_48:
        /*0124*/ 	.word	index@(_Z4multPiS_S_i)
        /*0128*/ 	.word	0x00000000


	//----- nvinfo : EIATTR_MIN_STACK_SIZE
	.align		4
.L_49:
        /*012c*/ 	.byte	0x04, 0x12
        /*012e*/ 	.short	(.L_51 - .L_50)
	.align		4
.L_50:
        /*0130*/ 	.word	index@(_Z3subPiS_S_i)
        /*0134*/ 	.word	0x00000000


	//----- nvinfo : EIATTR_MIN_STACK_SIZE
	.align		4
.L_51:
        /*0138*/ 	.byte	0x04, 0x12
        /*013a*/ 	.short	(.L_53 - .L_52)
	.align		4
.L_52:
        /*013c*/ 	.word	index@(_Z3addPiS_S_i)
        /*0140*/ 	.word	0x00000000
.L_53:


//--------------------- .nv.compat                --------------------------
	.section	.nv.compat,"",@"SHT_CUDA_COMPAT_INFO"
	.align	4
        /*0000*/ 	.byte	0x02, 0x09, 0x00, 0x00, 0x02, 0x02, 0x01, 0x00, 0x02, 0x05, 0x05, 0x00, 0x03, 0x07, 0x01, 0x01
        /*0010*/ 	.byte	0x02, 0x03, 0x00, 0x00, 0x02, 0x06, 0x01, 0x00, 0x04, 0x0b, 0x08, 0x00, 0x09, 0x00, 0x00, 0x00
        /*0020*/ 	.byte	0x00, 0x00, 0x00, 0x00


//--------------------- .nv.info._Z13caesar_cipherPcS_ii --------------------------
	.section	.nv.info._Z13caesar_cipherPcS_ii,"",@"SHT_CUDA_INFO"
	.sectionflags	@""
	.align	4


	//----- nvinfo : EIATTR_CUDA_API_VERSION
	.align		4
        /*0000*/ 	.byte	0x04, 0x37
        /*0002*/ 	.short	(.L_55 - .L_54)
.L_54:
        /*0004*/ 	.word	0x00000082


	//----- nvinfo : EIATTR_KPARAM_INFO
	.align		4
.L_55:
        /*0008*/ 	.byte	0x04, 0x17
        /*000a*/ 	.short	(.L_57 - .L_56)
.L_56:
        /*000c*/ 	.word	0x00000000
        /*0010*/ 	.short	0x0003
        /*0012*/ 	.short	0x0014
        /*0014*/ 	.byte	0x00, 0xf0, 0x11, 0x00


	//----- nvinfo : EIATTR_KPARAM_INFO
	.align		4
.L_57:
        /*0018*/ 	.byte	0x04, 0x17
        /*001a*/ 	.short	(.L_59 - .L_58)
.L_58:
        /*001c*/ 	.word	0x00000000
        /*0020*/ 	.short	0x0002
        /*0022*/ 	.short	0x0010
        /*0024*/ 	.byte	0x00, 0xf0, 0x11, 0x00


	//----- nvinfo : EIATTR_KPARAM_INFO
	.align		4
.L_59:
        /*0028*/ 	.byte	0x04, 0x17
        /*002a*/ 	.short	(.L_61 - .L_60)
.L_60:
        /*002c*/ 	.word	0x00000000
        /*0030*/ 	.short	0x0001
        /*0032*/ 	.short	0x0008
        /*0034*/ 	.byte	0x00, 0xf5, 0x21, 0x00


	//----- nvinfo : EIATTR_KPARAM_INFO
	.align		4
.L_61:
        /*0038*/ 	.byte	0x04, 0x17
        /*003a*/ 	.short	(.L_63 - .L_62)
.L_62:
        /*003c*/ 	.word	0x00000000
        /*0040*/ 	.short	0x0000
        /*0042*/ 	.short	0x0000
        /*0044*/ 	.byte	0x00, 0xf5, 0x21, 0x00


	//----- nvinfo : EIATTR_SPARSE_MMA_MASK
	.align		4
.L_63:
        /*0048*/ 	.byte	0x03, 0x50
        /*004a*/ 	.short	0x0000


	//----- nvinfo : EIATTR_MAXREG_COUNT
	.align		4
        /*004c*/ 	.byte	0x03, 0x1b
        /*004e*/ 	.short	0x00ff


	//----- nvinfo : EIATTR_MERCURY_ISA_VERSION
	.align		4
        /*0050*/ 	.byte	0x03, 0x5f
        /*0052*/ 	.short	0x0101


	//----- nvinfo : EIATTR_VRC_CTA_INIT_COUNT
	.align		4
        /*0054*/ 	.byte	0x02, 0x4a
	.zero		1
	.zero		1


	//----- nvinfo : EIATTR_EXIT_INSTR_OFFSETS
	.align		4
        /*0058*/ 	.byte	0x04, 0x1c
        /*005a*/ 	.short	(.L_65 - .L_64)


	//   ....[0]....
.L_64:
        /*005c*/ 	.word	0x00000070


	//   ....[1]....
        /*0060*/ 	.word	0x000002a0


	//   ....[2]....
        /*0064*/ 	.word	0x00000440


	//----- nvinfo : EIATTR_CRS_STACK_SIZE
	.align		4
.L_65:
        /*0068*/ 	.byte	0x04, 0x1e
        /*006a*/ 	.short	(.L_67 - .L_66)
.L_66:
        /*006c*/ 	.word	0x00000000


	//----- nvinfo : EIATTR_CBANK_PARAM_SIZE
	.align		4
.L_67:
        /*0070*/ 	.byte	0x03, 0x19
        /*0072*/ 	.short	0x0018


	//----- nvinfo : EIATTR_PARAM_CBANK
	.align		4
        /*0074*/ 	.byte	0x04, 0x0a
        /*0076*/ 	.short	(.L_69 - .L_68)
	.align		4
.L_68:
        /*0078*/ 	.word	index@(.nv.constant0._Z13caesar_cipherPcS_ii)
        /*007c*/ 	.short	0x0380
        /*007e*/ 	.short	0x0018


	//----- nvinfo : EIATTR_SW_WAR
	.align		4
.L_69:
        /*0080*/ 	.byte	0x04, 0x36
        /*0082*/ 	.short	(.L_71 - .L_70)
.L_70:
        /*0084*/ 	.word	0x00000008
.L_71:


//--------------------- .nv.info._Z9mod_noregPiS_S_i --------------------------
	.section	.nv.info._Z9mod_noregPiS_S_i,"",@"SHT_CUDA_INFO"
	.sectionflags	@""
	.align	4


	//----- nvinfo : EIATTR_CUDA_API_VERSION
	.align		4
        /*0000*/ 	.byte	0x04, 0x37
        /*0002*/ 	.short	(.L_73 - .L_72)
.L_72:
        /*0004*/ 	.word	0x00000082


	//----- nvinfo : EIATTR_KPARAM_INFO
	.align		4
.L_73:
        /*0008*/ 	.byte	0x04, 0x17
        /*000a*/ 	.short	(.L_75 - .L_74)
.L_74:
        /*000c*/ 	.word	0x00000000
        /*0010*/ 	.short	0x0003
        /*0012*/ 	.short	0x0018
        /*0014*/ 	.byte	0x00, 0xf0, 0x11, 0x00


	//----- nvinfo : EIATTR_KPARAM_INFO
	.align		4
.L_75:
        /*0018*/ 	.byte	0x04, 0x17
        /*001a*/ 	.short	(.L_77 - .L_76)
.L_76:
        /*001c*/ 	.word	0x00000000
        /*0020*/ 	.short	0x0002
        /*0022*/ 	.short	0x0010
        /*0024*/ 	.byte	0x00, 0xf5, 0x21, 0x00


	//----- nvinfo : EIATTR_KPARAM_INFO
	.align		4
.L_77:
        /*0028*/ 	.byte	0x04, 0x17
        /*002a*/ 	.short	(.L_79 - .L_78)
.L_78:
        /*002c*/ 	.word	0x00000000
        /*0030*/ 	.short	0x0001
        /*0032*/ 	.short	0x0008
        /*0034*/ 	.byte	0x00, 0xf5, 0x21, 0x00


	//----- nvinfo : EIATTR_KPARAM_INFO
	.align		4
.L_79:
        /*0038*/ 	.byte	0x04, 0x17
        /*003a*/ 	.short	(.L_81 - .L_80)
.L_80:
        /*003c*/ 	.word	0x00000000
        /*0040*/ 	.short	0x0000
        /*0042*/ 	.short	0x0000
        /*0044*/ 	.byte	0x00, 0xf5, 0x21, 0x00


	//----- nvinfo : EIATTR_SPARSE_MMA_MASK
	.align		4
.L_81:
        /*0048*/ 	.byte	0x03, 0x50
        /*004a*/ 	.short	0x0000


	//----- nvinfo : EIATTR_MAXREG_COUNT
	.align		4
        /*004c*/ 	.byte	0x03, 0x1b
        /*004e*/ 	.short	0x00ff


	//----- nvinfo : EIATTR_MERCURY_ISA_VERSION
	.align		4
        /*0050*/ 	.byte	0x03, 0x5f
        /*0052*/ 	.short	0x0101


	//----- nvinfo : EIATTR_VRC_CTA_INIT_COUNT
	.align		4
        /*0054*/ 	.byte	0x02, 0x4a
	.zero		1
	.zero		1


	//----- nvinfo : EIATTR_EXIT_INSTR_OFFSETS
	.align		4
        /*0058*/ 	.byte	0x04, 0x1c
        /*005a*/ 	.short	(.L_83 - .L_82)


	//   ....[0]....
.L_82:
        /*005c*/ 	.word	0x00000070


	//   ....[1]....
        /*0060*/ 	.word	0x00000280


	//----- nvinfo : EIATTR_CBANK_PARAM_SIZE
	.align		4
.L_83:
        /*0064*/ 	.byte	0x03, 0x19
        /*0066*/ 	.short	0x001c


	//----- nvinfo : EIATTR_PARAM_CBANK
	.align		4
        /*0068*/ 	.byte	0x04, 0x0a
        /*006a*/ 	.short	(.L_85 - .L_84)
	.align		4
.L_84:
        /*006c*/ 	.word	index@(.nv.constant0._Z9mod_noregPiS_S_i)
        /*0070*/ 	.short	0x0380
        /*0072*/ 	.short	0x001c


	//----- nvinfo : EIATTR_SW_WAR
	.align		4
.L_85:
        /*0074*/ 	.byte	0x04, 0x36
        /*0076*/ 	.short	(.L_87 - .L_86)
.L_86:
        /*0078*/ 	.word	0x00000008
.L_87:


//--------------------- .nv.info._Z10mult_noregPiS_S_i --------------------------
	.section	.nv.info._Z10mult_noregPiS_S_i,"",@"SHT_CUDA_INFO"
	.sectionflags	@""
	.align	4


	//----- nvinfo : EIATTR_CUDA_API_VERSION
	.align		4
        /*0000*/ 	.byte	0x04, 0x37
        /*0002*/ 	.short	(.L_89 - .L_88)
.L_88:
        /*0004*/ 	.word	0x00000082


	//----- nvinfo : EIATTR_KPARAM_INFO
	.align		4
.L_89:
        /*0008*/ 	.byte	0x04, 0x17
        /*000a*/ 	.short	(.L_91 - .L_90)
.L_90:
        /*000c*/ 	.word	0x00000000
        /*0010*/ 	.short	0x0003
        /*0012*/ 	.short	0x0018
        /*0014*/ 	.byte	0x00, 0xf0, 0x11, 0x00


	//----- nvinfo : EIATTR_KPARAM_INFO
	.align		4
.L_91:
        /*0018*/ 	.byte	0x04, 0x17
        /*001a*/ 	.short	(.L_93 - .L_92)
.L_92:
        /*001c*/ 	.word	0x00000000
        /*0020*/ 	.short	0x0002
        /*0022*/ 	.short	0x0010
        /*0024*/ 	.byte	0x00, 0xf5, 0x21, 0x00


	//----- nvinfo : EIATTR_KPARAM_INFO
	.align		4
.L_93:
        /*0028*/ 	.byte	0x04, 0x17
        /*002a*/ 	.short	(.L_95 - .L_94)
.L_94:
        /*002c*/ 	.word	0x00000000
        /*0030*/ 	.short	0x0001
        /*0032*/ 	.short	0x0008
        /*0034*/ 	.byte	0x00, 0xf5, 0x21, 0x00


	//----- nvinfo : EIATTR_KPARAM_INFO
	.align		4
.L_95:
        /*0038*/ 	.byte	0x04, 0x17
        /*003a*/ 	.short	(.L_97 - .L_96)
.L_96:
        /*003c*/ 	.word	0x00000000
        /*0040*/ 	.short	0x0000
        /*0042*/ 	.short	0x0000
        /*0044*/ 	.byte	0x00, 0xf5, 0x21, 0x00


	//----- nvinfo : EIATTR_SPARSE_MMA_MASK
	.align		4
.L_97:
        /*0048*/ 	.byte	0x03, 0x50
        /*004a*/ 	.short	0x0000


	//----- nvinfo : EIATTR_MAXREG_COUNT
	.align		4
        /*004c*/ 	.byte	0x03, 0x1b
        /*004e*/ 	.short	0x00ff


	//----- nvinfo : EIATTR_MERCURY_ISA_VERSION
	.align		4
        /*0050*/ 	.byte	0x03, 0x5f
        /*0052*/ 	.short	0x0101


	//----- nvinfo : EIATTR_VRC_CTA_INIT_COUNT
	.align		4
        /*0054*/ 	.byte	0x02, 0x4a
	.zero		1
	.zero		1


	//----- nvinfo : EIATTR_EXIT_INSTR_OFFSETS
	.align		4
        /*0058*/ 	.byte	0x04, 0x1c
        /*005a*/ 	.short	(.L_99 - .L_98)


	//   ....[0]....
.L_98:
        /*005c*/ 	.word	0x00000070


	//   ....[1]....
        /*0060*/ 	.word	0x00000130


	//----- nvinfo : EIATTR_CBANK_PARAM_SIZE
	.align		4
.L_99:
        /*0064*/ 	.byte	0x03, 0x19
        /*0066*/ 	.short	0x001c


	//----- nvinfo : EIATTR_PARAM_CBANK
	.align		4
        /*0068*/ 	.byte	0x04, 0x0a
        /*006a*/ 	.short	(.L_101 - .L_100)
	.align		4
.L_100:
        /*006c*/ 	.word	index@(.nv.constant0._Z10mult_noregPiS_S_i)
        /*0070*/ 	.short	0x0380
        /*0072*/ 	.short	0x001c


	//----- nvinfo : EIATTR_SW_WAR
	.align		4
.L_101:
        /*0074*/ 	.byte	0x04, 0x36
        /*0076*/ 	.short	(.L_103 - .L_102)
.L_102:
        /*0078*/ 	.word	0x00000008
.L_103:


//--------------------- .nv.info._Z9sub_noregPiS_S_i --------------------------
	.section	.nv.info._Z9sub_noregPiS_S_i,"",@"SHT_CUDA_INFO"
	.sectionflags	@""
	.align	4


	//----- nvinfo : EIATTR_CUDA_API_VERSION
	.align		4
        /*0000*/ 	.byte	0x04, 0x37
        /*0002*/ 	.short	(.L_105 - .L_104)
.L_104:
        /*0004*/ 	.word	0x00000082


	//----- nvinfo : EIATTR_KPARAM_INFO
	.align		4
.L_105:
        /*0008*/ 	.byte	0x04, 0x17
        /*000a*/ 	.short	(.L_107 - .L_106)
.L_106:
        /*000c*/ 	.word	0x00000000
        /*0010*/ 	.short	0x0003
        /*0012*/ 	.short	0x0018
        /*0014*/ 	.byte	0x00, 0xf0, 0x11, 0x00


	//----- nvinfo : EIATTR_KPARAM_INFO
	.align		4
.L_107:
        /*0018*/ 	.byte	0x04, 0x17
        /*001a*/ 	.short	(.L_109 - .L_108)
.L_108:
        /*001c*/ 	.word	0x00000000
        /*0020*/ 	.short	0x0002
        /*0022*/ 	.short	0x0010
        /*0024*/ 	.byte	0x00, 0xf5, 0x21, 0x00


	//----- nvinfo : EIATTR_KPARAM_INFO
	.align		4
.L_109:
        /*0028*/ 	.byte	0x04, 0x17
        /*002a*/ 	.short	(.L_111 - .L_110)
.L_110:
        /*002c*/ 	.word	0x00000000
        /*0030*/ 	.short	0x0001
        /*0032*/ 	.short	0x0008
        /*0034*/ 	.byte	0x00, 0xf5, 0x21, 0x00


	//----- nvinfo : EIATTR_KPARAM_INFO
	.align		4
.L_111:
        /*0038*/ 	.byte	0x04, 0x17
        /*003a*/ 	.short	(.L_113 - .L_112)
.L_112:
        /*003c*/ 	.word	0x00000000
        /*0040*/ 	.short	0x0000
        /*0042*/ 	.short	0x0000
        /*0044*/ 	.byte	0x00, 0xf5, 0x21, 0x00


	//----- nvinfo : EIATTR_SPARSE_MMA_MASK
	.align		4
.L_113:
        /*0048*/ 	.byte	0x03, 0x50
        /*004a*/ 	.short	0x0000


	//----- nvinfo : EIATTR_MAXREG_COUNT
	.align		4
        /*004c*/ 	.byte	0x03, 0x1b
        /*004e*/ 	.short	0x00ff


	//----- nvinfo : EIATTR_MERCURY_ISA_VERSION
	.align		4
        /*0050*/ 	.byte	0x03, 0x5f
        /*0052*/ 	.short	0x0101


	//----- nvinfo : EIATTR_VRC_CTA_INIT_COUNT
	.align		4
        /*0054*/ 	.byte	0x02, 0x4a
	.zero		1
	.zero		1


	//----- nvinfo : EIATTR_EXIT_INSTR_OFFSETS
	.align		4
        /*0058*/ 	.byte	0x04, 0x1c
        /*005a*/ 	.short	(.L_115 - .L_114)


	//   ....[0]....
.L_114:
        /*005c*/ 	.word	0x00000070


	//   ....[1]....
        /*0060*/ 	.word	0x00000130


	//----- nvinfo : EIATTR_CBANK_PARAM_SIZE
	.align		4
.L_115:
        /*0064*/ 	.byte	0x03, 0x19
        /*0066*/ 	.short	0x001c


	//----- nvinfo : EIATTR_PARAM_CBANK
	.align		4
        /*0068*/ 	.byte	0x04, 0x0a
        /*006a*/ 	.short	(.L_117 - .L_116)
	.align		4
.L_116:
        /*006c*/ 	.word	index@(.nv.constant0._Z9sub_noregPiS_S_i)
        /*0070*/ 	.short	0x0380
        /*0072*/ 	.short	0x001c


	//----- nvinfo : EIATTR_SW_WAR
	.align		4
.L_117:
        /*0074*/ 	.byte	0x04, 0x36
        /*0076*/ 	.short	(.L_119 - .L_118)
.L_118:
        /*0078*/ 	.word	0x00000008
.L_119:


//--------------------- .nv.info._Z9add_noregPiS_S_i --------------------------
	.section	.nv.info._Z9add_noregPiS_S_i,"",@"SHT_CUDA_INFO"
	.sectionflags	@""
	.align	4


	//----- nvinfo : EIATTR_CUDA_API_VERSION
	.align		4
        /*0000*/ 	.byte	0x04, 0x37
        /*0002*/ 	.short	(.L_121 - .L_120)
.L_120:
        /*0004*/ 	.word	0x00000082


	//----- nvinfo : EIATTR_KPARAM_INFO
	.align		4
.L_121:
        /*0008*/ 	.byte	0x04, 0x17
        /*000a*/ 	.short	(.L_123 - .L_122)
.L_122:
        /*000c*/ 	.word	0x00000000
        /*0010*/ 	.short	0x0003
        /*0012*/ 	.short	0x0018
        /*0014*/ 	.byte	0x00, 0xf0, 0x11, 0x00


	//----- nvinfo : EIATTR_KPARAM_INFO
	.align		4
.L_123:
        /*0018*/ 	.byte	0x04, 0x17
        /*001a*/ 	.short	(.L_125 - .L_124)
.L_124:
        /*001c*/ 	.word	0x00000000
        /*0020*/ 	.short	0x0002
        /*0022*/ 	.short	0x0010
        /*0024*/ 	.byte	0x00, 0xf5, 0x21, 0x00


	//----- nvinfo : EIATTR_KPARAM_INFO
	.align		4
.L_125:
        /*0028*/ 	.byte	0x04, 0x17
        /*002a*/ 	.short	(.L_127 - .L_126)
.L_126:
        /*002c*/ 	.word	0x00000000
        /*0030*/ 	.short	0x0001
        /*0032*/ 	.short	0x0008
        /*0034*/ 	.byte	0x00, 0xf5, 0x21, 0x00


	//----- nvinfo : EIATTR_KPARAM_INFO
	.align		4
.L_127:
        /*0038*/ 	.byte	0x04, 0x17
        /*003a*/ 	.short	(.L_129 - .L_128)
.L_128:
        /*003c*/ 	.word	0x00000000
        /*0040*/ 	.short	0x0000
        /*0042*/ 	.short	0x0000
        /*0044*/ 	.byte	0x00, 0xf5, 0x21, 0x00


	//----- nvinfo : EIATTR_SPARSE_MMA_MASK
	.align		4
.L_129:
        /*0048*/ 	.byte	0x03, 0x50
        /*004a*/ 	.short	0x0000


	//----- nvinfo : EIATTR_MAXREG_COUNT
	.align		4
        /*004c*/ 	.byte	0x03, 0x1b
        /*004e*/ 	.short	0x00ff


	//----- nvinfo : EIATTR_MERCURY_ISA_VERSION
	.align		4
        /*0050*/ 	.byte	0x03, 0x5f
        /*0052*/ 	.short	0x0101


	//----- nvinfo : EIATTR_VRC_CTA_INIT_COUNT
	.align		4
        /*0054*/ 	.byte	0x02, 0x4a
	.zero		1
	.zero		1


	//----- nvinfo : EIATTR_EXIT_INSTR_OFFSETS
	.align		4
        /*0058*/ 	.byte	0x04, 0x1c
        /*005a*/ 	.short	(.L_131 - .L_130)


	//   ....[0]....
.L_130:
        /*005c*/ 	.word	0x00000070


	//   ....[1]....
        /*0060*/ 	.word	0x00000130


	//----- nvinfo : EIATTR_CBANK_PARAM_SIZE
	.align		4
.L_131:
        /*0064*/ 	.byte	0x03, 0x19
        /*0066*/ 	.short	0x001c


	//----- nvinfo : EIATTR_PARAM_CBANK
	.align		4
        /*0068*/ 	.byte	0x04, 0x0a
        /*006a*/ 	.short	(.L_133 - .L_132)
	.align		4
.L_132:
        /*006c*/ 	.word	index@(.nv.constant0._Z9add_noregPiS_S_i)
        /*0070*/ 	.short	0x0380
        /*0072*/ 	.short	0x001c


	//----- nvinfo : EIATTR_SW_WAR
	.align		4
.L_133:
        /*0074*/ 	.byte	0x04, 0x36
        /*0076*/ 	.short	(.L_135 - .L_134)
.L_134:
        /*0078*/ 	.word	0x00000008
.L_135:


//--------------------- .nv.info._Z3modPiS_S_i    --------------------------
	.section	.nv.info._Z3modPiS_S_i,"",@"SHT_CUDA_INFO"
	.sectionflags	@""
	.align	4


	//----- nvinfo : EIATTR_CUDA_API_VERSION
	.align		4
        /*0000*/ 	.byte	0x04, 0x37
        /*0002*/ 	.short	(.L_137 - .L_136)
.L_136:
        /*0004*/ 	.word	0x00000082


	//----- nvinfo : EIATTR_KPARAM_INFO
	.align		4
.L_137:
        /*0008*/ 	.byte	0x04, 0x17
        /*000a*/ 	.short	(.L_139 - .L_138)
.L_138:
        /*000c*/ 	.word	0x00000000
        /*0010*/ 	.short	0x0003
        /*0012*/ 	.short	0x0018
        /*0014*/ 	.byte	0x00, 0xf0, 0x11, 0x00


	//----- nvinfo : EIATTR_KPARAM_INFO
	.align		4
.L_139:
        /*0018*/ 	.byte	0x04, 0x17
        /*001a*/ 	.short	(.L_141 - .L_140)
.L_140:
        /*001c*/ 	.word	0x00000000
        /*0020*/ 	.short	0x0002
        /*0022*/ 	.short	0x0010
        /*0024*/ 	.byte	0x00, 0xf5, 0x21, 0x00


	//----- nvinfo : EIATTR_KPARAM_INFO
	.align		4
.L_141:
        /*0028*/ 	.byte	0x04, 0x17
        /*002a*/ 	.short	(.L_143 - .L_142)
.L_142:
        /*002c*/ 	.word	0x00000000
        /*0030*/ 	.short	0x0001
        /*0032*/ 	.short	0x0008
        /*0034*/ 	.byte	0x00, 0xf5, 0x21, 0x00


	//----- nvinfo : EIATTR_KPARAM_INFO
	.align		4
.L_143:
        /*0038*/ 	.byte	0x04, 0x17
        /*003a*/ 	.short	(.L_145 - .L_144)
.L_144:
        /*003c*/ 	.word	0x00000000
        /*0040*/ 	.short	0x0000
        /*0042*/ 	.short	0x0000
        /*0044*/ 	.byte	0x00, 0xf5, 0x21, 0x00


	//----- nvinfo : EIATTR_SPARSE_MMA_MASK
	.align		4
.L_145:
        /*0048*/ 	.byte	0x03, 0x50
        /*004a*/ 	.short	0x0000


	//----- nvinfo : EIATTR_MAXREG_COUNT
	.align		4
        /*004c*/ 	.byte	0x03, 0x1b
        /*004e*/ 	.short	0x00ff


	//----- nvinfo : EIATTR_MERCURY_ISA_VERSION
	.align		4
        /*0050*/ 	.byte	0x03, 0x5f
        /*0052*/ 	.short	0x0101


	//----- nvinfo : EIATTR_VRC_CTA_INIT_COUNT
	.align		4
        /*0054*/ 	.byte	0x02, 0x4a
	.zero		1
	.zero		1


	//----- nvinfo : EIATTR_EXIT_INSTR_OFFSETS
	.align		4
        /*0058*/ 	.byte	0x04, 0x1c
        /*005a*/ 	.short	(.L_147 - .L_146)


	//   ....[0]....
.L_146:
        /*005c*/ 	.word	0x00000070


	//   ....[1]....
        /*0060*/ 	.word	0x00000280


	//----- nvinfo : EIATTR_CBANK_PARAM_SIZE
	.align		4
.L_147:
        /*0064*/ 	.byte	0x03, 0x19
        /*0066*/ 	.short	0x001c


	//----- nvinfo : EIATTR_PARAM_CBANK
	.align		4
        /*0068*/ 	.byte	0x04, 0x0a
        /*006a*/ 	.short	(.L_149 - .L_148)
	.align		4
.L_148:
        /*006c*/ 	.word	index@(.nv.constant0._Z3modPiS_S_i)
        /*0070*/ 	.short	0x0380
        /*0072*/ 	.short	0x001c


	//----- nvinfo : EIATTR_SW_WAR
	.align		4
.L_149:
        /*0074*/ 	.byte	0x04, 0x36
        /*0076*/ 	.short	(.L_151 - .L_150)
.L_150:
        /*0078*/ 	.word	0x00000008
.L_151:


//--------------------- .nv.info._Z4multPiS_S_i   --------------------------
	.section	.nv.info._Z4multPiS_S_i,"",@"SHT_CUDA_INFO"
	.sectionflags	@""
	.align	4


	//----- nvinfo : EIATTR_CUDA_API_VERSION
	.align		4
        /*0000*/ 	.byte	0x04, 0x37
        /*0002*/ 	.short	(.L_153 - .L_152)
.L_152:
        /*0004*/ 	.word	0x00000082


	//----- nvinfo : EIATTR_KPARAM_INFO
	.align		4
.L_153:
        /*0008*/ 	.byte	0x04, 0x17
        /*000a*/ 	.short	(.L_155 - .L_154)
.L_154:
        /*000c*/ 	.word	0x00000000
        /*0010*/ 	.short	0x0003
        /*0012*/ 	.short	0x0018
        /*0014*/ 	.byte	0x00, 0xf0, 0x11, 0x00


	//----- nvinfo : EIATTR_KPARAM_INFO
	.align		4
.L_155:
        /*0018*/ 	.byte	0x04, 0x17
        /*001a*/ 	.short	(.L_157 - .L_156)
.L_156:
        /*001c*/ 	.word	0x00000000
        /*0020*/ 	.short	0x0002
        /*0022*/ 	.short	0x0010
        /*0024*/ 	.byte	0x00, 0xf5, 0x21, 0x00


	//----- nvinfo : EIATTR_KPARAM_INFO
	.align		4
.L_157:
        /*0028*/ 	.byte	0x04, 0x17
        /*002a*/ 	.short	(.L_159 - .L_158)
.L_158:
        /*002c*/ 	.word	0x00000000
        /*0030*/ 	.short	0x0001
        /*0032*/ 	.short	0x0008
        /*0034*/ 	.byte	0x00, 0xf5, 0x21, 0x00


	//----- nvinfo : EIATTR_KPARAM_INFO
	.align		4
.L_159:
        /*0038*/ 	.byte	0x04, 0x17
        /*003a*/ 	.short	(.L_161 - .L_160)
.L_160:
        /*003c*/ 	.word	0x00000000
        /*0040*/ 	.short	0x0000
        /*0042*/ 	.short	0x0000
        /*0044*/ 	.byte	0x00, 0xf5, 0x21, 0x00


	//----- nvinfo : EIATTR_SPARSE_MMA_MASK
	.align		4
.L_161:
        /*0048*/ 	.byte	0x03, 0x50
        /*004a*/ 	.short	0x0000


	//----- nvinfo : EIATTR_MAXREG_COUNT
	.align		4
        /*004c*/ 	.byte	0x03, 0x1b
        /*004e*/ 	.short	0x00ff


	//----- nvinfo : EIATTR_MERCURY_ISA_VERSION
	.align		4
        /*0050*/ 	.byte	0x03, 0x5f
        /*0052*/ 	.short	0x0101


	//----- nvinfo : EIATTR_VRC_CTA_INIT_COUNT
	.align		4
        /*0054*/ 	.byte	0x02, 0x4a
	.zero		1
	.zero		1


	//----- nvinfo : EIATTR_EXIT_INSTR_OFFSETS
	.align		4
        /*0058*/ 	.byte	0x04, 0x1c
        /*005a*/ 	.short	(.L_163 - .L_162)


	//   ....[0]....
.L_162:
        /*005c*/ 	.word	0x00000070


	//   ....[1]....
        /*0060*/ 	.word	0x00000130


	//----- nvinfo : EIATTR_CBANK_PARAM_SIZE
	.align		4
.L_163:
        /*0064*/ 	.byte	0x03, 0x19
        /*0066*/ 	.short	0x001c


	//----- nvinfo : EIATTR_PARAM_CBANK
	.align		4
        /*0068*/ 	.byte	0x04, 0x0a
        /*006a*/ 	.short	(.L_165 - .L_164)
	.align		4
.L_164:
        /*006c*/ 	.word	index@(.nv.constant0._Z4multPiS_S_i)
        /*0070*/ 	.short	0x0380
        /*0072*/ 	.short	0x001c


	//----- nvinfo : EIATTR_SW_WAR
	.align		4
.L_165:
        /*0074*/ 	.byte	0x04, 0x36
        /*0076*/ 	.short	(.L_167 - .L_166)
.L_166:
        /*0078*/ 	.word	0x00000008
.L_167:


//--------------------- .nv.info._Z3subPiS_S_i    --------------------------
	.section	.nv.info._Z3subPiS_S_i,"",@"SHT_CUDA_INFO"
	.sectionflags	@""
	.align	4


	//----- nvinfo : EIATTR_CUDA_API_VERSION
	.align		4
        /*0000*/ 	.byte	0x04, 0x37
        /*0002*/ 	.short	(.L_169 - .L_168)
.L_168:
        /*0004*/ 	.word	0x00000082


	//----- nvinfo : EIATTR_KPARAM_INFO
	.align		4
.L_169:
        /*0008*/ 	.byte	0x04, 0x17
        /*000a*/ 	.short	(.L_171 - .L_170)
.L_170:
        /*000c*/ 	.word	0x00000000
        /*0010*/ 	.short	0x0003
        /*0012*/ 	.short	0x0018
        /*0014*/ 	.byte	0x00, 0xf0, 0x11, 0x00


	//----- nvinfo : EIATTR_KPARAM_INFO
	.align		4
.L_171:
        /*0018*/ 	.byte	0x04, 0x17
        /*001a*/ 	.short	(.L_173 - .L_172)
.L_172:
        /*001c*/ 	.word	0x00000000
        /*0020*/ 	.short	0x0002
        /*0022*/ 	.short	0x0010
        /*0024*/ 	.byte	0x00, 0xf5, 0x21, 0x00


	//----- nvinfo : EIATTR_KPARAM_INFO
	.align		4
.L_173:
        /*0028*/ 	.byte	0x04, 0x17
        /*002a*/ 	.short	(.L_175 - .L_174)
.L_174:
        /*002c*/ 	.word	0x00000000
        /*0030*/ 	.short	0x0001
        /*0032*/ 	.short	0x0008
        /*0034*/ 	.byte	0x00, 0xf5, 0x21, 0x00


	//----- nvinfo : EIATTR_KPARAM_INFO
	.align		4
.L_175:
        /*0038*/ 	.byte	0x04, 0x17
        /*003a*/ 	.short	(.L_177 - .L_176)
.L_176:
        /*003c*/ 	.word	0x00000000
        /*0040*/ 	.short	0x0000
        /*0042*/ 	.short	0x0000
        /*0044*/ 	.byte	0x00, 0xf5, 0x21, 0x00


	//----- nvinfo : EIATTR_SPARSE_MMA_MASK
	.align		4
.L_177:
        /*0048*/ 	.byte	0x03, 0x50
        /*004a*/ 	.short	0x0000


	//----- nvinfo : EIATTR_MAXREG_COUNT
	.align		4
        /*004c*/ 	.byte	0x03, 0x1b
        /*004e*/ 	.short	0x00ff


	//----- nvinfo : EIATTR_MERCURY_ISA_VERSION
	.align		4
        /*0050*/ 	.byte	0x03, 0x5f
        /*0052*/ 	.short	0x0101


	//----- nvinfo : EIATTR_VRC_CTA_INIT_COUNT
	.align		4
        /*0054*/ 	.byte	0x02, 0x4a
	.zero		1
	.zero		1


	//----- nvinfo : EIATTR_EXIT_INSTR_OFFSETS
	.align		4
        /*0058*/ 	.byte	0x04, 0x1c
        /*005a*/ 	.short	(.L_179 - .L_178)


	//   ....[0]....
.L_178:
        /*005c*/ 	.word	0x00000070


	//   ....[1]....
        /*0060*/ 	.word	0x00000130


	//----- nvinfo : EIATTR_CBANK_PARAM_SIZE
	.align		4
.L_179:
        /*0064*/ 	.byte	0x03, 0x19
        /*0066*/ 	.short	0x001c


	//----- nvinfo : EIATTR_PARAM_CBANK
	.align		4
        /*0068*/ 	.byte	0x04, 0x0a
        /*006a*/ 	.short	(.L_181 - .L_180)
	.align		4
.L_180:
        /*006c*/ 	.word	index@(.nv.constant0._Z3subPiS_S_i)
        /*0070*/ 	.short	0x0380
        /*0072*/ 	.short	0x001c


	//----- nvinfo : EIATTR_SW_WAR
	.align		4
.L_181:
        /*0074*/ 	.byte	0x04, 0x36
        /*0076*/ 	.short	(.L_183 - .L_182)
.L_182:
        /*0078*/ 	.word	0x00000008
.L_183:


//--------------------- .nv.info._Z3addPiS_S_i    --------------------------
	.section	.nv.info._Z3addPiS_S_i,"",@"SHT_CUDA_INFO"
	.sectionflags	@""
	.align	4


	//----- nvinfo : EIATTR_CUDA_API_VERSION
	.align		4
        /*0000*/ 	.byte	0x04, 0x37
        /*0002*/ 	.short	(.L_185 - .L_184)
.L_184:
        /*0004*/ 	.word	0x00000082


	//----- nvinfo : EIATTR_KPARAM_INFO
	.align		4
.L_185:
        /*0008*/ 	.byte	0x04, 0x17
        /*000a*/ 	.short	(.L_187 - .L_186)
.L_186:
        /*000c*/ 	.word	0x00000000
        /*0010*/ 	.short	0x0003
        /*0012*/ 	.short	0x0018
        /*0014*/ 	.byte	0x00, 0xf0, 0x11, 0x00


	//----- nvinfo : EIATTR_KPARAM_INFO
	.align		4
.L_187:
        /*0018*/ 	.byte	0x04, 0x17
        /*001a*/ 	.short	(.L_189 - .L_188)
.L_188:
        /*001c*/ 	.word	0x00000000
        /*0020*/ 	.short	0x0002
        /*0022*/ 	.short	0x0010
        /*0024*/ 	.byte	0x00, 0xf5, 0x21, 0x00


	//----- nvinfo : EIATTR_KPARAM_INFO
	.align		4
.L_189:
        /*0028*/ 	.byte	0x04, 0x17
        /*002a*/ 	.short	(.L_191 - .L_190)
.L_190:
        /*002c*/ 	.word	0x00000000
        /*0030*/ 	.short	0x0001
        /*0032*/ 	.short	0x0008
        /*0034*/ 	.byte	0x00, 0xf5, 0x21, 0x00


	//----- nvinfo : EIATTR_KPARAM_INFO
	.align		4
.L_191:
        /*0038*/ 	.byte	0x04, 0x17
        /*003a*/ 	.short	(.L_193 - .L_192)
.L_192:
        /*003c*/ 	.word	0x00000000
        /*0040*/ 	.short	0x0000
        /*0042*/ 	.short	0x0000
        /*0044*/ 	.byte	0x00, 0xf5, 0x21, 0x00


	//----- nvinfo : EIATTR_SPARSE_MMA_MASK
	.align		4
.L_193:
        /*0048*/ 	.byte	0x03, 0x50
        /*004a*/ 	.short	0x0000


	//----- nvinfo : EIATTR_MAXREG_COUNT
	.align		4
        /*004c*/ 	.byte	0x03, 0x1b
        /*004e*/ 	.short	0x00ff


	//----- nvinfo : EIATTR_MERCURY_ISA_VERSION
	.align		4
        /*0050*/ 	.byte	0x03, 0x5f
        /*0052*/ 	.short	0x0101


	//----- nvinfo : EIATTR_VRC_CTA_INIT_COUNT
	.align		4
        /*0054*/ 	.byte	0x02, 0x4a
	.zero		1
	.zero		1


	//----- nvinfo : EIATTR_EXIT_INSTR_OFFSETS
	.align		4
        /*0058*/ 	.byte	0x04, 0x1c
        /*005a*/ 	.short	(.L_195 - .L_194)


	//   ....[0]....
.L_194:
        /*005c*/ 	.word	0x00000070


	//   ....[1]....
        /*0060*/ 	.word	0x00000130


	//----- nvinfo : EIATTR_CBANK_PARAM_SIZE
	.align		4
.L_195:
        /*0064*/ 	.byte	0x03, 0x19
        /*0066*/ 	.short	0x001c


	//----- nvinfo : EIATTR_PARAM_CBANK
	.align		4
        /*0068*/ 	.byte	0x04, 0x0a
        /*006a*/ 	.short	(.L_197 - .L_196)
	.align		4
.L_196:
        /*006c*/ 	.word	index@(.nv.constant0._Z3addPiS_S_i)
        /*0070*/ 	.short	0x0380
        /*0072*/ 	.short	0x001c


	//----- nvinfo : EIATTR_SW_WAR
	.align		4
.L_197:
        /*0074*/ 	.byte	0x04, 0x36
        /*0076*/ 	.short	(.L_199 - .L_198)
.L_198:
        /*0078*/ 	.word	0x00000008
.L_199:


//--------------------- .nv.callgraph             --------------------------
	.section	.nv.callgraph,"",@"SHT_CUDA_CALLGRAPH"
	.align	4
	.sectionentsize	8
	.align		4
        /*0000*/ 	.word	0x00000000
	.align		4
        /*0004*/ 	.word	0xffffffff
	.align		4
        /*0008*/ 	.word	0x00000000
	.align		4
        /*000c*/ 	.word	0xfffffffe
	.align		4
        /*0010*/ 	.word	0x00000000
	.align		4
        /*0014*/ 	.word	0xfffffffd
	.align		4
        /*0018*/ 	.word	0x00000000
	.align		4
        /*001c*/ 	.word	0xfffffffc


//--------------------- .text._Z13caesar_cipherPcS_ii --------------------------
	.section	.text._Z13caesar_cipherPcS_ii,"ax",@progbits
	.align	128
        .global         _Z13caesar_cipherPcS_ii
        .type           _Z13caesar_cipherPcS_ii,@function
        .size           _Z13caesar_cipherPcS_ii,(.L_x_14 - _Z13caesar_cipherPcS_ii)
        .other          _Z13caesar_cipherPcS_ii,@"STO_CUDA_ENTRY STV_DEFAULT"
_Z13caesar_cipherPcS_ii:
.text._Z13caesar_cipherPcS_ii:
[----:B------:R-:W-:Y:S01]  /*0000*/  LDC R1, c[0x0][0x37c] ;  /* 0x0000df00ff017b82 */ /* 0x000fe20000000800 */
[----:B------:R-:W0:Y:S07]  /*0010*/  S2R R3, SR_TID.X ;  /* 0x0000000000037919 */ /* 0x000e2e0000002100 */
[----:B------:R-:W0:Y:S01]  /*0020*/  S2UR UR4, SR_CTAID.X ;  /* 0x00000000000479c3 */ /* 0x000e220000002500 */
[----:B------:R-:W1:Y:S07]  /*0030*/  LDCU UR5, c[0x0][0x390] ;  /* 0x00007200ff0577ac */ /* 0x000e6e0008000800 */
[----:B------:R-:W0:Y:S02]  /*0040*/  LDC R4, c[0x0][0x360] ;  /* 0x0000d800ff047b82 */ /* 0x000e240000000800 */
[----:B0-----:R-:W-:-:S05]  /*0050*/  IMAD R4, R4, UR4, R3 ;  /* 0x0000000404047c24 */ /* 0x001fca000f8e0203 */
[----:B-1----:R-:W-:-:S13]  /*0060*/  ISETP.GE.AND P0, PT, R4, UR5, PT ;  /* 0x0000000504007c0c */ /* 0x002fda000bf06270 */
[----:B------:R-:W-:Y:S05]  /*0070*/  @P0 EXIT ;  /* 0x000000000000094d */ /* 0x000fea0003800000 */
[----:B------:R-:W0:Y:S01]  /*0080*/  LDCU.64 UR6, c[0x0][0x380] ;  /* 0x00007000ff0677ac */ /* 0x000e220008000a00 */
[----:B------:R-:W-:Y:S01]  /*0090*/  SHF.R.S32.HI R5, RZ, 0x1f, R4 ;  /* 0x0000001fff057819 */ /* 0x000fe20000011404 */
[----:B------:R-:W1:Y:S01]  /*00a0*/  LDCU.64 UR4, c[0x0][0x358] ;  /* 0x00006b00ff0477ac */ /* 0x000e620008000a00 */
[----:B0-----:R-:W-:Y:S01]  /*00b0*/  IADD3 R2, P0, PT, R4, UR6, RZ ;  /* 0x0000000604027c10 */ /* 0x001fe2000ff1e0ff */
[----:B------:R-:W0:Y:S03]  /*00c0*/  LDCU UR6, c[0x0][0x394] ;  /* 0x00007280ff0677ac */ /* 0x000e260008000800 */
[----:B------:R-:W-:-:S05]  /*00d0*/  IADD3.X R3, PT, PT, R5, UR7, RZ, P0, !PT ;  /* 0x0000000705037c10 */ /* 0x000fca00087fe4ff */
[----:B-1----:R1:W5:Y:S01]  /*00e0*/  LDG.E.U8 R0, desc[UR4][R2.64] ;  /* 0x0000000402007981 */ /* 0x002362000c1e1100 */
[----:B0-----:R-:W-:-:S09]  /*00f0*/  UISETP.GE.AND UP0, UPT, UR6, 0x1, UPT ;  /* 0x000000010600788c */ /* 0x001fd2000bf06270 */
[----:B-1----:R-:W-:Y:S05]  /*0100*/  BRA.U !UP0, `(.L_x_0) ;  /* 0x0000000108687547 */ /* 0x002fea000b800000 */
[----:B-----5:R-:W-:Y:S01]  /*0110*/  VIADD R2, R0, 0xffffff9f ;  /* 0xffffff9f00027836 */ /* 0x020fe20000000000 */
[----:B------:R-:W-:Y:S04]  /*0120*/  BSSY.RECONVERGENT B0, `(.L_x_1) ;  /* 0x0000013000007945 */ /* 0x000fe80003800200 */
[----:B------:R-:W-:-:S04]  /*0130*/  LOP3.LUT R2, R2, 0xff, RZ, 0xc0, !PT ;  /* 0x000000ff02027812 */ /* 0x000fc800078ec0ff */
[----:B------:R-:W-:-:S13]  /*0140*/  ISETP.GT.U32.AND P0, PT, R2, 0x19, PT ;  /* 0x000000190200780c */ /* 0x000fda0003f04070 */
[----:B------:R-:W0:Y:S02]  /*0150*/  @!P0 LDC.U16 R3, c[0x0][0x394] ;  /* 0x0000e500ff038b82 */ /* 0x000e240000000400 */
[----:B0-----:R-:W-:-:S05]  /*0160*/  @!P0 IMAD.IADD R3, R0, 0x1, R3 ;  /* 0x0000000100038824 */ /* 0x001fca00078e0203 */
[----:B------:R-:W-:-:S04]  /*0170*/  @!P0 PRMT R2, R3, 0x8880, RZ ;  /* 0x0000888003028816 */ /* 0x000fc800000000ff */
[----:B------:R-:W-:-:S13]  /*0180*/  ISETP.GT.AND P1, PT, R2, 0x7a, !P0 ;  /* 0x0000007a0200780c */ /* 0x000fda0004724270 */
[----:B------:R-:W-:-:S05]  /*0190*/  @P1 VIADD R3, R3, 0xffffffe6 ;  /* 0xffffffe603031836 */ /* 0x000fca0000000000 */
[----:B------:R-:W-:Y:S01]  /*01a0*/  @!P0 PRMT R0, R3, 0x7610, R0 ;  /* 0x0000761003008816 */ /* 0x000fe20000000000 */
[----:B------:R-:W-:Y:S06]  /*01b0*/  @!P0 BRA `(.L_x_2) ;  /* 0x0000000000248947 */ /* 0x000fec0003800000 */
[----:B------:R-:W-:-:S05]  /*01c0*/  VIADD R2, R0, 0xffffffbf ;  /* 0xffffffbf00027836 */ /* 0x000fca0000000000 */
[----:B------:R-:W-:-:S04]  /*01d0*/  LOP3.LUT R2, R2, 0xff, RZ, 0xc0, !PT ;  /* 0x000000ff02027812 */ /* 0x000fc800078ec0ff */
[----:B------:R-:W-:-:S13]  /*01e0*/  ISETP.GT.U32.AND P0, PT, R2, 0x19, PT ;  /* 0x000000190200780c */ /* 0x000fda0003f04070 */
[----:B------:R-:W0:Y:S02]  /*01f0*/  @!P0 LDC.U16 R3, c[0x0][0x394] ;  /* 0x0000e500ff038b82 */ /* 0x000e240000000400 */
[----:B0-----:R-:W-:-:S05]  /*0200*/  @!P0 IMAD.IADD R3, R0, 0x1, R3 ;  /* 0x0000000100038824 */ /* 0x001fca00078e0203 */
[----:B------:R-:W-:-:S04]  /*0210*/  @!P0 PRMT R2, R3, 0x8880, RZ ;  /* 0x0000888003028816 */ /* 0x000fc800000000ff */
[----:B------:R-:W-:-:S13]  /*0220*/  ISETP.GT.AND P1, PT, R2, 0x5a, !P0 ;  /* 0x0000005a0200780c */ /* 0x000fda0004724270 */
[----:B------:R-:W-:-:S05]  /*0230*/  @P1 VIADD R3, R3, 0xffffffe6 ;  /* 0xffffffe603031836 */ /* 0x000fca0000000000 */
[----:B------:R-:W-:-:S07]  /*0240*/  @!P0 PRMT R0, R3, 0x7610, R0 ;  /* 0x0000761003008816 */ /* 0x000fce0000000000 */
.L_x_2:
[----:B------:R-:W-:Y:S05]  /*0250*/  BSYNC.RECONVERGENT B0 ;  /* 0x0000000000007941 */ /* 0x000fea0003800200 */
.L_x_1:
[----:B------:R-:W0:Y:S02]  /*0260*/  LDCU.64 UR6, c[0x0][0x388] ;  /* 0x00007100ff0677ac */ /* 0x000e240008000a00 */
[----:B0-----:R-:W-:-:S04]  /*0270*/  IADD3 R2, P0, PT, R4, UR6, RZ ;  /* 0x0000000604027c10 */ /* 0x001fc8000ff1e0ff */
[----:B------:R-:W-:-:S05]  /*0280*/  IADD3.X R3, PT, PT, R5, UR7, RZ, P0, !PT ;  /* 0x0000000705037c10 */ /* 0x000fca00087fe4ff */
[----:B------:R-:W-:Y:S01]  /*0290*/  STG.E.U8 desc[UR4][R2.64], R0 ;  /* 0x0000000002007986 */ /* 0x000fe2000c101104 */
[----:B------:R-:W-:Y:S05]  /*02a0*/  EXIT ;  /* 0x000000000000794d */ /* 0x000fea0003800000 */
.L_x_0:
[----:B-----5:R-:W-:Y:S01]  /*02b0*/  VIADD R2, R0, 0xffffff9f ;  /* 0xffffff9f00027836 */ /* 0x020fe20000000000 */
[----:B------:R-:W-:Y:S04]  /*02c0*/  BSSY.RECONVERGENT B0, `(.L_x_3) ;  /* 0x0000013000007945 */ /* 0x000fe80003800200 */
[----:B------:R-:W-:-:S04]  /*02d0*/  LOP3.LUT R2, R2, 0xff, RZ, 0xc0, !PT ;  /* 0x000000ff02027812 */ /* 0x000fc800078ec0ff */
[----:B------:R-:W-:-:S13]  /*02e0*/  ISETP.GT.U32.AND P0, PT, R2, 0x19, PT ;  /* 0x000000190200780c */ /* 0x000fda0003f04070 */
[----:B------:R-:W0:Y:S02]  /*02f0*/  @!P0 LDC.U16 R3, c[0x0][0x394] ;  /* 0x0000e500ff038b82 */ /* 0x000e240000000400 */
[----:B0-----:R-:W-:-:S05]  /*0300*/  @!P0 IMAD.IADD R3, R0, 0x1, R3 ;  /* 0x0000000100038824 */ /* 0x001fca00078e0203 */
[----:B------:R-:W-:-:S04]  /*0310*/  @!P0 PRMT R2, R3, 0x8880, RZ ;  /* 0x0000888003028816 */ /* 0x000fc800000000ff */
[----:B------:R-:W-:-:S13]  /*0320*/  ISETP.GE.OR P1, PT, R2, 0x41, P0 ;  /* 0x000000410200780c */ /* 0x000fda0000726670 */
[----:B------:R-:W-:-:S05]  /*0330*/  @!P1 VIADD R3, R3, 0x1a ;  /* 0x0000001a03039836 */ /* 0x000fca0000000000 */
        /* <DEDUP_REMOVED lines=8> */
[----:B------:R-:W-:-:S13]  /*03c0*/  ISETP.GE.OR P1, PT, R2, 0x41, P0 ;  /* 0x000000410200780c */ /* 0x000fda0000726670 */
[----:B------:R-:W-:-:S05]  /*03d0*/  @!P1 VIADD R3, R3, 0x1a ;  /* 0x0000001a03039836 */ /* 0x000fca0000000000 */
[----:B------:R-:W-:-:S07]  /*03e0*/  @!P0 PRMT R0, R3, 0x7610, R0 ;  /* 0x0000761003008816 */ /* 0x000fce0000000000 */
.L_x_4:
[----:B------:R-:W-:Y:S05]  /*03f0*/  BSYNC.RECONVERGENT B0 ;  /* 0x0000000000007941 */ /* 0x000fea0003800200 */
.L_x_3:
[----:B------:R-:W0:Y:S02]  /*0400*/  LDCU.64 UR6, c[0x0][0x388] ;  /* 0x00007100ff0677ac */ /* 0x000e240008000a00 */
[----:B0-----:R-:W-:-:S04]  /*0410*/  IADD3 R2, P0, PT, R4, UR6, RZ ;  /* 0x0000000604027c10 */ /* 0x001fc8000ff1e0ff */
[----:B------:R-:W-:-:S05]  /*0420*/  IADD3.X R3, PT, PT, R5, UR7, RZ, P0, !PT ;  /* 0x0000000705037c10 */ /* 0x000fca00087fe4ff */
[----:B------:R-:W-:Y:S01]  /*0430*/  STG.E.U8 desc[UR4][R2.64], R0 ;  /* 0x0000000002007986 */ /* 0x000fe2000c101104 */
[----:B------:R-:W-:Y:S05]  /*0440*/  EXIT ;  /* 0x000000000000794d */ /* 0x000fea0003800000 */
.L_x_5:
[----:B------:R-:W-:-:S00]  /*0450*/  BRA `(.L_x_5) ;  /* 0xfffffffc00fc7947 */ /* 0x000fc0000383ffff */
[----:B------:R-:W-:-:S00]  /*0460*/  NOP ;  /* 0x0000000000007918 */ /* 0x000fc00000000000 */
        /* <DEDUP_REMOVED lines=9> */
.L_x_14:


//--------------------- .text._Z9mod_noregPiS_S_i --------------------------
	.section	.text._Z9mod_noregPiS_S_i,"ax",@progbits
	.align	128
        .global         _Z9mod_noregPiS_S_i
        .type           _Z9mod_noregPiS_S_i,@function
        .size           _Z9mod_noregPiS_S_i,(.L_x_15 - _Z9mod_noregPiS_S_i)
        .other          _Z9mod_noregPiS_S_i,@"STO_CUDA_ENTRY STV_DEFAULT"
_Z9mod_noregPiS_S_i:
.text._Z9mod_noregPiS_S_i:
        /* <DEDUP_REMOVED lines=8> */
[----:B------:R-:W0:Y:S01]  /*0080*/  LDC.64 R2, c[0x0][0x388] ;  /* 0x0000e200ff027b82 */ /* 0x000e220000000a00 */
[----:B------:R-:W1:Y:S07]  /*0090*/  LDCU.64 UR4, c[0x0][0x358] ;  /* 0x00006b00ff0477ac */ /* 0x000e6e0008000a00 */
[----:B------:R-:W2:Y:S01]  /*00a0*/  LDC.64 R4, c[0x0][0x380] ;  /* 0x0000e000ff047b82 */ /* 0x000ea20000000a00 */
[----:B0-----:R-:W-:-:S06]  /*00b0*/  IMAD.WIDE R2, R0, 0x4, R2 ;  /* 0x0000000400027825 */ /* 0x001fcc00078e0202 */
[----:B-1----:R-:W3:Y:S01]  /*00c0*/  LDG.E R2, desc[UR4][R2.64] ;  /* 0x0000000402027981 */ /* 0x002ee2000c1e1900 */
[----:B--2---:R-:W-:-:S05]  /*00d0*/  IMAD.WIDE R4, R0, 0x4, R4 ;  /* 0x0000000400047825 */ /* 0x004fca00078e0204 */
[----:B------:R0:W2:Y:S01]  /*00e0*/  LDG.E R8, desc[UR4][R4.64] ;  /* 0x0000000404087981 */ /* 0x0000a2000c1e1900 */
[-C--:B---3--:R-:W-:Y:S02]  /*00f0*/  IABS R10, R2.reuse ;  /* 0x00000002000a7213 */ /* 0x088fe40000000000 */
[----:B0-----:R-:W-:Y:S02]  /*0100*/  IABS R5, R2 ;  /* 0x0000000200057213 */ /* 0x001fe40000000000 */
[----:B------:R-:W0:Y:S01]  /*0110*/  I2F.RP R9, R10 ;  /* 0x0000000a00097306 */ /* 0x000e220000209400 */
[----:B--2---:R-:W-:Y:S02]  /*0120*/  IABS R4, R8 ;  /* 0x0000000800047213 */ /* 0x004fe40000000000 */
[----:B------:R-:W-:-:S05]  /*0130*/  ISETP.GE.AND P2, PT, R8, RZ, PT ;  /* 0x000000ff0800720c */ /* 0x000fca0003f46270 */
[----:B0-----:R-:W0:Y:S02]  /*0140*/  MUFU.RCP R9, R9 ;  /* 0x0000000900097308 */ /* 0x001e240000001000 */
[----:B0-----:R-:W-:-:S06]  /*0150*/  VIADD R6, R9, 0xffffffe ;  /* 0x0ffffffe09067836 */ /* 0x001fcc0000000000 */
[----:B------:R0:W1:Y:S02]  /*0160*/  F2I.FTZ.U32.TRUNC.NTZ R7, R6 ;  /* 0x0000000600077305 */ /* 0x000064000021f000 */
[----:B0-----:R-:W-:Y:S01]  /*0170*/  IMAD.MOV.U32 R6, RZ, RZ, RZ ;  /* 0x000000ffff067224 */ /* 0x001fe200078e00ff */
[----:B-1----:R-:W-:-:S05]  /*0180*/  IADD3 R3, PT, PT, RZ, -R7, RZ ;  /* 0x80000007ff037210 */ /* 0x002fca0007ffe0ff */
[----:B------:R-:W-:-:S04]  /*0190*/  IMAD R3, R3, R10, RZ ;  /* 0x0000000a03037224 */ /* 0x000fc800078e02ff */
[----:B------:R-:W-:Y:S01]  /*01a0*/  IMAD.HI.U32 R7, R7, R3, R6 ;  /* 0x0000000307077227 */ /* 0x000fe200078e0006 */
[----:B------:R-:W-:-:S05]  /*01b0*/  IADD3 R3, PT, PT, RZ, -R5, RZ ;  /* 0x80000005ff037210 */ /* 0x000fca0007ffe0ff */
[----:B------:R-:W-:-:S04]  /*01c0*/  IMAD.HI.U32 R7, R7, R4, RZ ;  /* 0x0000000407077227 */ /* 0x000fc800078e00ff */
[----:B------:R-:W-:Y:S02]  /*01d0*/  IMAD R7, R7, R3, R4 ;  /* 0x0000000307077224 */ /* 0x000fe400078e0204 */
[----:B------:R-:W0:Y:S03]  /*01e0*/  LDC.64 R4, c[0x0][0x390] ;  /* 0x0000e400ff047b82 */ /* 0x000e260000000a00 */
[----:B------:R-:W-:-:S13]  /*01f0*/  ISETP.GT.U32.AND P0, PT, R10, R7, PT ;  /* 0x000000070a00720c */ /* 0x000fda0003f04070 */
[----:B------:R-:W-:Y:S01]  /*0200*/  @!P0 IMAD.IADD R7, R7, 0x1, -R10 ;  /* 0x0000000107078824 */ /* 0x000fe200078e0a0a */
[----:B------:R-:W-:-:S04]  /*0210*/  ISETP.NE.AND P0, PT, R2, RZ, PT ;  /* 0x000000ff0200720c */ /* 0x000fc80003f05270 */
[----:B------:R-:W-:Y:S01]  /*0220*/  ISETP.GT.U32.AND P1, PT, R10, R7, PT ;  /* 0x000000070a00720c */ /* 0x000fe20003f24070 */
[----:B0-----:R-:W-:-:S12]  /*0230*/  IMAD.WIDE R4, R0, 0x4, R4 ;  /* 0x0000000400047825 */ /* 0x001fd800078e0204 */
[----:B------:R-:W-:-:S05]  /*0240*/  @!P1 IADD3 R7, PT, PT, R7, -R10, RZ ;  /* 0x8000000a07079210 */ /* 0x000fca0007ffe0ff */
[----:B------:R-:W-:Y:S01]  /*0250*/  @!P2 IMAD.MOV R7, RZ, RZ, -R7 ;  /* 0x000000ffff07a224 */ /* 0x000fe200078e0a07 */
[----:B------:R-:W-:-:S05]  /*0260*/  @!P0 LOP3.LUT R7, RZ, R2, RZ, 0x33, !PT ;  /* 0x00000002ff078212 */ /* 0x000fca00078e33ff */
[----:B------:R-:W-:Y:S01]  /*0270*/  STG.E desc[UR4][R4.64], R7 ;  /* 0x0000000704007986 */ /* 0x000fe2000c101904 */
[----:B------:R-:W-:Y:S05]  /*0280*/  EXIT ;  /* 0x000000000000794d */ /* 0x000fea0003800000 */
.L_x_6:
        /* <DEDUP_REMOVED lines=15> */
.L_x_15:


//--------------------- .text._Z10mult_noregPiS_S_i --------------------------
	.section	.text._Z10mult_noregPiS_S_i,"ax",@progbits
	.align	128
        .global         _Z10mult_noregPiS_S_i
        .type           _Z10mult_noregPiS_S_i,@function
        .size           _Z10mult_noregPiS_S_i,(.L_x_16 - _Z10mult_noregPiS_S_i)
        .other          _Z10mult_noregPiS_S_i,@"STO_CUDA_ENTRY STV_DEFAULT"
_Z10mult_noregPiS_S_i:
.text._Z10mult_noregPiS_S_i:
        /* <DEDUP_REMOVED lines=10> */
[----:B------:R-:W2:Y:S08]  /*00a0*/  LDC.64 R4, c[0x0][0x388] ;  /* 0x0000e200ff047b82 */ /* 0x000eb00000000a00 */
[----:B------:R-:W3:Y:S01]  /*00b0*/  LDC.64 R6, c[0x0][0x390] ;  /* 0x0000e400ff067b82 */ /* 0x000ee20000000a00 */
[----:B0-----:R-:W-:-:S06]  /*00c0*/  IMAD.WIDE R2, R9, 0x4, R2 ;  /* 0x0000000409027825 */ /* 0x001fcc00078e0202 */
[----:B-1----:R-:W4:Y:S01]  /*00d0*/  LDG.E R2, desc[UR4][R2.64] ;  /* 0x0000000402027981 */ /* 0x002f22000c1e1900 */
[----:B--2---:R-:W-:-:S06]  /*00e0*/  IMAD.WIDE R4, R9, 0x4, R4 ;  /* 0x0000000409047825 */ /* 0x004fcc00078e0204 */
[----:B------:R-:W4:Y:S01]  /*00f0*/  LDG.E R5, desc[UR4][R4.64] ;  /* 0x0000000404057981 */ /* 0x000f22000c1e1900 */
[----:B---3--:R-:W-:-:S04]  /*0100*/  IMAD.WIDE R6, R9, 0x4, R6 ;  /* 0x0000000409067825 */ /* 0x008fc800078e0206 */
[----:B----4-:R-:W-:-:S05]  /*0110*/  IMAD R9, R2, R5, RZ ;  /* 0x0000000502097224 */ /* 0x010fca00078e02ff */
[----:B------:R-:W-:Y:S01]  /*0120*/  STG.E desc[UR4][R6.64], R9 ;  /* 0x0000000906007986 */ /* 0x000fe2000c101904 */
[----:B------:R-:W-:Y:S05]  /*0130*/  EXIT ;  /* 0x000000000000794d */ /* 0x000fea0003800000 */
.L_x_7:
        /* <DEDUP_REMOVED lines=12> */
.L_x_16:


//--------------------- .text._Z9sub_noregPiS_S_i --------------------------
	.section	.text._Z9sub_noregPiS_S_i,"ax",@progbits
	.align	128
        .global         _Z9sub_noregPiS_S_i
        .type           _Z9sub_noregPiS_S_i,@function
        .size           _Z9sub_noregPiS_S_i,(.L_x_17 - _Z9sub_noregPiS_S_i)
        .other          _Z9sub_noregPiS_S_i,@"STO_CUDA_ENTRY STV_DEFAULT"
_Z9sub_noregPiS_S_i:
.text._Z9sub_noregPiS_S_i:
        /* <DEDUP_REMOVED lines=16> */
[----:B---3--:R-:W-:Y:S01]  /*0100*/  IMAD.WIDE R6, R9, 0x4, R6 ;  /* 0x0000000409067825 */ /* 0x008fe200078e0206 */
[----:B----4-:R-:W-:-:S05]  /*0110*/  IADD3 R9, PT, PT, R2, -R5, RZ ;  /* 0x8000000502097210 */ /* 0x010fca0007ffe0ff */
[----:B------:R-:W-:Y:S01]  /*0120*/  STG.E desc[UR4][R6.64], R9 ;  /* 0x0000000906007986 */ /* 0x000fe2000c101904 */
[----:B------:R-:W-:Y:S05]  /*0130*/  EXIT ;  /* 0x000000000000794d */ /* 0x000fea0003800000 */
.L_x_8:
        /* <DEDUP_REMOVED lines=12> */
.L_x_17:


//--------------------- .text._Z9add_noregPiS_S_i --------------------------
	.section	.text._Z9add_noregPiS_S_i,"ax",@progbits
	.align	128
        .global         _Z9add_noregPiS_S_i
        .type           _Z9add_noregPiS_S_i,@function
        .size           _Z9add_noregPiS_S_i,(.L_x_18 - _Z9add_noregPiS_S_i)
        .other          _Z9add_noregPiS_S_i,@"STO_CUDA_ENTRY STV_DEFAULT"
_Z9add_noregPiS_S_i:
.text._Z9add_noregPiS_S_i:
        /* <DEDUP_REMOVED lines=17> */
[----:B----4-:R-:W-:-:S05]  /*0110*/  IADD3 R9, PT, PT, R2, R5, RZ ;  /* 0x0000000502097210 */ /* 0x010fca0007ffe0ff */
[----:B------:R-:W-:Y:S01]  /*0120*/  STG.E desc[UR4][R6.64], R9 ;  /* 0x0000000906007986 */ /* 0x000fe2000c101904 */
[----:B------:R-:W-:Y:S05]  /*0130*/  EXIT ;  /* 0x000000000000794d */ /* 0x000fea0003800000 */
.L_x_9:
        /* <DEDUP_REMOVED lines=12> */
.L_x_18:


//--------------------- .text._Z3modPiS_S_i       --------------------------
	.section	.text._Z3modPiS_S_i,"ax",@progbits
	.align	128
        .global         _Z3modPiS_S_i
        .type           _Z3modPiS_S_i,@function
        .size           _Z3modPiS_S_i,(.L_x_19 - _Z3modPiS_S_i)
        .other          _Z3modPiS_S_i,@"STO_CUDA_ENTRY STV_DEFAULT"
_Z3modPiS_S_i:
.text._Z3modPiS_S_i:
        /* <DEDUP_REMOVED lines=41> */
.L_x_10:
        /* <DEDUP_REMOVED lines=15> */
.L_x_19:


//--------------------- .text._Z4multPiS_S_i      --------------------------
	.section	.text._Z4multPiS_S_i,"ax",@progbits
	.align	128
        .global         _Z4multPiS_S_i
        .type           _Z4multPiS_S_i,@function
        .size           _Z4multPiS_S_i,(.L_x_20 - _Z4multPiS_S_i)
        .other          _Z4multPiS_S_i,@"STO_CUDA_ENTRY STV_DEFAULT"
_Z4multPiS_S_i:
.text._Z4multPiS_S_i:
        /* <DEDUP_REMOVED lines=20> */
.L_x_11:
        /* <DEDUP_REMOVED lines=12> */
.L_x_20:


//--------------------- .text._Z3subPiS_S_i       --------------------------
	.section	.text._Z3subPiS_S_i,"ax",@progbits
	.align	128
        .global         _Z3subPiS_S_i
        .type           _Z3subPiS_S_i,@function
        .size           _Z3subPiS_S_i,(.L_x_21 - _Z3subPiS_S_i)
        .other          _Z3subPiS_S_i,@"STO_CUDA_ENTRY STV_DEFAULT"
_Z3subPiS_S_i:
.text._Z3subPiS_S_i:
        /* <DEDUP_REMOVED lines=20> */
.L_x_12:
        /* <DEDUP_REMOVED lines=12> */
.L_x_21:


//--------------------- .text._Z3addPiS_S_i       --------------------------
	.section	.text._Z3addPiS_S_i,"ax",@progbits
	.align	128
        .global         _Z3addPiS_S_i
        .type           _Z3addPiS_S_i,@function
        .size           _Z3addPiS_S_i,(.L_x_22 - _Z3addPiS_S_i)
        .other          _Z3addPiS_S_i,@"STO_CUDA_ENTRY STV_DEFAULT"
_Z3addPiS_S_i:
.text._Z3addPiS_S_i:
        /* <DEDUP_REMOVED lines=20> */
.L_x_13:
        /* <DEDUP_REMOVED lines=12> */
.L_x_22:


//--------------------- .nv.shared.reserved.0     --------------------------
	.section	.nv.shared.reserved.0,"aw",@nobits
	.weak		__nv_reservedSMEM_offset_0_alias
	.size		__nv_reservedSMEM_offset_0_alias, 0, 64
	.other		__nv_reservedSMEM_offset_0_alias,@"STO_CUDA_RESERVED_SHARED STV_DEFAULT"
__nv_reservedSMEM_offset_0_alias:
	.zero		0
	.zero		64


//--------------------- .nv.constant0._Z13caesar_cipherPcS_ii --------------------------
	.section	.nv.constant0._Z13caesar_cipherPcS_ii,"a",@progbits
	.sectionflags	@""
	.align	4
.nv.constant0._Z13caesar_cipherPcS_ii:
	.zero		920


//--------------------- .nv.constant0._Z9mod_noregPiS_S_i --------------------------
	.section	.nv.constant0._Z9mod_noregPiS_S_i,"a",@progbits
	.sectionflags	@""
	.align	4
.nv.constant0._Z9mod_noregPiS_S_i:
	.zero		924


//--------------------- .nv.constant0._Z10mult_noregPiS_S_i --------------------------
	.section	.nv.constant0._Z10mult_noregPiS_S_i,"a",@progbits
	.sectionflags	@""
	.align	4
.nv.constant0._Z10mult_noregPiS_S_i:
	.zero		924


//--------------------- .nv.constant0._Z9sub_noregPiS_S_i --------------------------
	.section	.nv.constant0._Z9sub_noregPiS_S_i,"a",@progbits
	.sectionflags	@""
	.align	4
.nv.constant0._Z9sub_noregPiS_S_i:
	.zero		924


//--------------------- .nv.constant0._Z9add_noregPiS_S_i --------------------------
	.section	.nv.constant0._Z9add_noregPiS_S_i,"a",@progbits
	.sectionflags	@""
	.align	4
.nv.constant0._Z9add_noregPiS_S_i:
	.zero		924


//--------------------- .nv.constant0._Z3modPiS_S_i --------------------------
	.section	.nv.constant0._Z3modPiS_S_i,"a",@progbits
	.sectionflags	@""
	.align	4
.nv.constant0._Z3modPiS_S_i:
	.zero		924


//--------------------- .nv.constant0._Z4multPiS_S_i --------------------------
	.section	.nv.constant0._Z4multPiS_S_i,"a",@progbits
	.sectionflags	@""
	.align	4
.nv.constant0._Z4multPiS_S_i:
	.zero		924


//--------------------- .nv.constant0._Z3subPiS_S_i --------------------------
	.section	.nv.constant0._Z3subPiS_S_i,"a",@progbits
	.sectionflags	@""
	.align	4
.nv.constant0._Z3subPiS_S_i:
	.zero		924


//--------------------- .nv.constant0._Z3addPiS_S_i --------------------------
	.section	.nv.constant0._Z3addPiS_S_i,"a",@progbits
	.sectionflags	@""
	.align	4
.nv.constant0._Z3addPiS_S_i:
	.zero		924


//--------------------- SYMBOLS --------------------------

	.type		.nv.reservedSmem.offset0,@object
	.size		.nv.reservedSmem.offset0,0x4
